//
// Generated by NVIDIA NVVM Compiler
//
// Compiler Build ID: CL-36424714
// Cuda compilation tools, release 13.0, V13.0.88
// Based on NVVM 20.0.0
//

.version 9.0
.target sm_100
.address_size 64

	// .globl	_Z18gaussian5x5_globalPK3RGBPS_ii
.const .align 4 .b8 d_kernel[100] = {0, 0, 128, 59, 0, 0, 128, 60, 0, 0, 192, 60, 0, 0, 128, 60, 0, 0, 128, 59, 0, 0, 128, 60, 0, 0, 128, 61, 0, 0, 192, 61, 0, 0, 128, 61, 0, 0, 128, 60, 0, 0, 192, 60, 0, 0, 192, 61, 0, 0, 16, 62, 0, 0, 192, 61, 0, 0, 192, 60, 0, 0, 128, 60, 0, 0, 128, 61, 0, 0, 192, 61, 0, 0, 128, 61, 0, 0, 128, 60, 0, 0, 128, 59, 0, 0, 128, 60, 0, 0, 192, 60, 0, 0, 128, 60, 0, 0, 128, 59};

.visible .entry _Z18gaussian5x5_globalPK3RGBPS_ii(
	.param .u64 .ptr .align 1 _Z18gaussian5x5_globalPK3RGBPS_ii_param_0,
	.param .u64 .ptr .align 1 _Z18gaussian5x5_globalPK3RGBPS_ii_param_1,
	.param .u32 _Z18gaussian5x5_globalPK3RGBPS_ii_param_2,
	.param .u32 _Z18gaussian5x5_globalPK3RGBPS_ii_param_3
)
{
	.reg .pred 	%p<4>;
	.reg .b16 	%rs<76>;
	.reg .b32 	%r<72>;
	.reg .b32 	%f<179>;
	.reg .b64 	%rd<63>;

	ld.param.u64 	%rd1, [_Z18gaussian5x5_globalPK3RGBPS_ii_param_0];
	ld.param.u64 	%rd2, [_Z18gaussian5x5_globalPK3RGBPS_ii_param_1];
	ld.param.u32 	%r3, [_Z18gaussian5x5_globalPK3RGBPS_ii_param_2];
	ld.param.u32 	%r5, [_Z18gaussian5x5_globalPK3RGBPS_ii_param_3];
	mov.u32 	%r6, %ctaid.x;
	mov.u32 	%r7, %ntid.x;
	mov.u32 	%r8, %tid.x;
	mad.lo.s32 	%r1, %r6, %r7, %r8;
	mov.u32 	%r9, %ctaid.y;
	mov.u32 	%r10, %ntid.y;
	mov.u32 	%r11, %tid.y;
	mad.lo.s32 	%r12, %r9, %r10, %r11;
	setp.ge.s32 	%p1, %r1, %r3;
	setp.ge.s32 	%p2, %r12, %r5;
	or.pred  	%p3, %p1, %p2;
	@%p3 bra 	$L__BB0_2;
	cvta.to.global.u64 	%rd3, %rd2;
	cvta.to.global.u64 	%rd4, %rd1;
	add.s32 	%r13, %r3, -1;
	add.s32 	%r14, %r5, -1;
	add.s32 	%r15, %r1, -2;
	min.s32 	%r16, %r15, %r13;
	max.s32 	%r17, %r16, 0;
	add.s32 	%r18, %r12, -2;
	min.s32 	%r19, %r18, %r14;
	max.s32 	%r20, %r19, 0;
	mul.lo.s32 	%r21, %r20, %r3;
	add.s32 	%r22, %r17, %r21;
	mul.wide.s32 	%rd5, %r22, 3;
	add.s64 	%rd6, %rd4, %rd5;
	ld.global.u8 	%rs1, [%rd6];
	ld.global.u8 	%rs2, [%rd6+1];
	ld.global.u8 	%rs3, [%rd6+2];
	ld.const.f32 	%f1, [d_kernel];
	cvt.rn.f32.u16 	%f2, %rs1;
	fma.rn.f32 	%f3, %f1, %f2, 0f00000000;
	cvt.rn.f32.u16 	%f4, %rs2;
	fma.rn.f32 	%f5, %f1, %f4, 0f00000000;
	cvt.rn.f32.u16 	%f6, %rs3;
	fma.rn.f32 	%f7, %f1, %f6, 0f00000000;
	max.s32 	%r23, %r1, 1;
	cvt.s64.s32 	%rd7, %r21;
	cvt.u64.u32 	%rd8, %r23;
	add.s64 	%rd9, %rd8, %rd7;
	mad.lo.s64 	%rd10, %rd9, 3, %rd4;
	ld.global.u8 	%rs4, [%rd10+-3];
	ld.global.u8 	%rs5, [%rd10+-2];
	ld.global.u8 	%rs6, [%rd10+-1];
	ld.const.f32 	%f8, [d_kernel+4];
	cvt.rn.f32.u16 	%f9, %rs4;
	fma.rn.f32 	%f10, %f8, %f9, %f3;
	cvt.rn.f32.u16 	%f11, %rs5;
	fma.rn.f32 	%f12, %f8, %f11, %f5;
	cvt.rn.f32.u16 	%f13, %rs6;
	fma.rn.f32 	%f14, %f8, %f13, %f7;
	min.s32 	%r24, %r1, %r13;
	max.s32 	%r25, %r24, 0;
	add.s32 	%r26, %r25, %r21;
	mul.wide.s32 	%rd11, %r26, 3;
	add.s64 	%rd12, %rd4, %rd11;
	ld.global.u8 	%rs7, [%rd12];
	ld.global.u8 	%rs8, [%rd12+1];
	ld.global.u8 	%rs9, [%rd12+2];
	ld.const.f32 	%f15, [d_kernel+8];
	cvt.rn.f32.u16 	%f16, %rs7;
	fma.rn.f32 	%f17, %f15, %f16, %f10;
	cvt.rn.f32.u16 	%f18, %rs8;
	fma.rn.f32 	%f19, %f15, %f18, %f12;
	cvt.rn.f32.u16 	%f20, %rs9;
	fma.rn.f32 	%f21, %f15, %f20, %f14;
	add.s32 	%r27, %r1, 1;
	min.s32 	%r28, %r27, %r13;
	max.s32 	%r29, %r28, 0;
	add.s32 	%r30, %r29, %r21;
	mul.wide.s32 	%rd13, %r30, 3;
	add.s64 	%rd14, %rd4, %rd13;
	ld.global.u8 	%rs10, [%rd14];
	ld.global.u8 	%rs11, [%rd14+1];
	ld.global.u8 	%rs12, [%rd14+2];
	ld.const.f32 	%f22, [d_kernel+12];
	cvt.rn.f32.u16 	%f23, %rs10;
	fma.rn.f32 	%f24, %f22, %f23, %f17;
	cvt.rn.f32.u16 	%f25, %rs11;
	fma.rn.f32 	%f26, %f22, %f25, %f19;
	cvt.rn.f32.u16 	%f27, %rs12;
	fma.rn.f32 	%f28, %f22, %f27, %f21;
	add.s32 	%r31, %r1, 2;
	min.s32 	%r32, %r31, %r13;
	max.s32 	%r33, %r32, 0;
	add.s32 	%r34, %r33, %r21;
	mul.wide.s32 	%rd15, %r34, 3;
	add.s64 	%rd16, %rd4, %rd15;
	ld.global.u8 	%rs13, [%rd16];
	ld.global.u8 	%rs14, [%rd16+1];
	ld.global.u8 	%rs15, [%rd16+2];
	ld.const.f32 	%f29, [d_kernel+16];
	cvt.rn.f32.u16 	%f30, %rs13;
	fma.rn.f32 	%f31, %f29, %f30, %f24;
	cvt.rn.f32.u16 	%f32, %rs14;
	fma.rn.f32 	%f33, %f29, %f32, %f26;
	cvt.rn.f32.u16 	%f34, %rs15;
	fma.rn.f32 	%f35, %f29, %f34, %f28;
	max.u32 	%r35, %r12, 1;
	add.s32 	%r36, %r35, -1;
	mul.lo.s32 	%r37, %r36, %r3;
	add.s32 	%r38, %r17, %r37;
	mul.wide.s32 	%rd17, %r38, 3;
	add.s64 	%rd18, %rd4, %rd17;
	ld.global.u8 	%rs16, [%rd18];
	ld.global.u8 	%rs17, [%rd18+1];
	ld.global.u8 	%rs18, [%rd18+2];
	ld.const.f32 	%f36, [d_kernel+20];
	cvt.rn.f32.u16 	%f37, %rs16;
	fma.rn.f32 	%f38, %f36, %f37, %f31;
	cvt.rn.f32.u16 	%f39, %rs17;
	fma.rn.f32 	%f40, %f36, %f39, %f33;
	cvt.rn.f32.u16 	%f41, %rs18;
	fma.rn.f32 	%f42, %f36, %f41, %f35;
	cvt.s64.s32 	%rd19, %r37;
	add.s64 	%rd20, %rd8, %rd19;
	mad.lo.s64 	%rd21, %rd20, 3, %rd4;
	ld.global.u8 	%rs19, [%rd21+-3];
	ld.global.u8 	%rs20, [%rd21+-2];
	ld.global.u8 	%rs21, [%rd21+-1];
	ld.const.f32 	%f43, [d_kernel+24];
	cvt.rn.f32.u16 	%f44, %rs19;
	fma.rn.f32 	%f45, %f43, %f44, %f38;
	cvt.rn.f32.u16 	%f46, %rs20;
	fma.rn.f32 	%f47, %f43, %f46, %f40;
	cvt.rn.f32.u16 	%f48, %rs21;
	fma.rn.f32 	%f49, %f43, %f48, %f42;
	add.s32 	%r39, %r25, %r37;
	mul.wide.s32 	%rd22, %r39, 3;
	add.s64 	%rd23, %rd4, %rd22;
	ld.global.u8 	%rs22, [%rd23];
	ld.global.u8 	%rs23, [%rd23+1];
	ld.global.u8 	%rs24, [%rd23+2];
	ld.const.f32 	%f50, [d_kernel+28];
	cvt.rn.f32.u16 	%f51, %rs22;
	fma.rn.f32 	%f52, %f50, %f51, %f45;
	cvt.rn.f32.u16 	%f53, %rs23;
	fma.rn.f32 	%f54, %f50, %f53, %f47;
	cvt.rn.f32.u16 	%f55, %rs24;
	fma.rn.f32 	%f56, %f50, %f55, %f49;
	add.s32 	%r40, %r29, %r37;
	mul.wide.s32 	%rd24, %r40, 3;
	add.s64 	%rd25, %rd4, %rd24;
	ld.global.u8 	%rs25, [%rd25];
	ld.global.u8 	%rs26, [%rd25+1];
	ld.global.u8 	%rs27, [%rd25+2];
	ld.const.f32 	%f57, [d_kernel+32];
	cvt.rn.f32.u16 	%f58, %rs25;
	fma.rn.f32 	%f59, %f57, %f58, %f52;
	cvt.rn.f32.u16 	%f60, %rs26;
	fma.rn.f32 	%f61, %f57, %f60, %f54;
	cvt.rn.f32.u16 	%f62, %rs27;
	fma.rn.f32 	%f63, %f57, %f62, %f56;
	add.s32 	%r41, %r33, %r37;
	mul.wide.s32 	%rd26, %r41, 3;
	add.s64 	%rd27, %rd4, %rd26;
	ld.global.u8 	%rs28, [%rd27];
	ld.global.u8 	%rs29, [%rd27+1];
	ld.global.u8 	%rs30, [%rd27+2];
	ld.const.f32 	%f64, [d_kernel+36];
	cvt.rn.f32.u16 	%f65, %rs28;
	fma.rn.f32 	%f66, %f64, %f65, %f59;
	cvt.rn.f32.u16 	%f67, %rs29;
	fma.rn.f32 	%f68, %f64, %f67, %f61;
	cvt.rn.f32.u16 	%f69, %rs30;
	fma.rn.f32 	%f70, %f64, %f69, %f63;
	min.u32 	%r42, %r12, %r14;
	mul.lo.s32 	%r43, %r42, %r3;
	add.s32 	%r44, %r17, %r43;
	mul.wide.s32 	%rd28, %r44, 3;
	add.s64 	%rd29, %rd4, %rd28;
	ld.global.u8 	%rs31, [%rd29];
	ld.global.u8 	%rs32, [%rd29+1];
	ld.global.u8 	%rs33, [%rd29+2];
	ld.const.f32 	%f71, [d_kernel+40];
	cvt.rn.f32.u16 	%f72, %rs31;
	fma.rn.f32 	%f73, %f71, %f72, %f66;
	cvt.rn.f32.u16 	%f74, %rs32;
	fma.rn.f32 	%f75, %f71, %f74, %f68;
	cvt.rn.f32.u16 	%f76, %rs33;
	fma.rn.f32 	%f77, %f71, %f76, %f70;
	cvt.s64.s32 	%rd30, %r43;
	add.s64 	%rd31, %rd8, %rd30;
	mad.lo.s64 	%rd32, %rd31, 3, %rd4;
	ld.global.u8 	%rs34, [%rd32+-3];
	ld.global.u8 	%rs35, [%rd32+-2];
	ld.global.u8 	%rs36, [%rd32+-1];
	ld.const.f32 	%f78, [d_kernel+44];
	cvt.rn.f32.u16 	%f79, %rs34;
	fma.rn.f32 	%f80, %f78, %f79, %f73;
	cvt.rn.f32.u16 	%f81, %rs35;
	fma.rn.f32 	%f82, %f78, %f81, %f75;
	cvt.rn.f32.u16 	%f83, %rs36;
	fma.rn.f32 	%f84, %f78, %f83, %f77;
	add.s32 	%r45, %r25, %r43;
	mul.wide.s32 	%rd33, %r45, 3;
	add.s64 	%rd34, %rd4, %rd33;
	ld.global.u8 	%rs37, [%rd34];
	ld.global.u8 	%rs38, [%rd34+1];
	ld.global.u8 	%rs39, [%rd34+2];
	ld.const.f32 	%f85, [d_kernel+48];
	cvt.rn.f32.u16 	%f86, %rs37;
	fma.rn.f32 	%f87, %f85, %f86, %f80;
	cvt.rn.f32.u16 	%f88, %rs38;
	fma.rn.f32 	%f89, %f85, %f88, %f82;
	cvt.rn.f32.u16 	%f90, %rs39;
	fma.rn.f32 	%f91, %f85, %f90, %f84;
	add.s32 	%r46, %r29, %r43;
	mul.wide.s32 	%rd35, %r46, 3;
	add.s64 	%rd36, %rd4, %rd35;
	ld.global.u8 	%rs40, [%rd36];
	ld.global.u8 	%rs41, [%rd36+1];
	ld.global.u8 	%rs42, [%rd36+2];
	ld.const.f32 	%f92, [d_kernel+52];
	cvt.rn.f32.u16 	%f93, %rs40;
	fma.rn.f32 	%f94, %f92, %f93, %f87;
	cvt.rn.f32.u16 	%f95, %rs41;
	fma.rn.f32 	%f96, %f92, %f95, %f89;
	cvt.rn.f32.u16 	%f97, %rs42;
	fma.rn.f32 	%f98, %f92, %f97, %f91;
	add.s32 	%r47, %r33, %r43;
	mul.wide.s32 	%rd37, %r47, 3;
	add.s64 	%rd38, %rd4, %rd37;
	ld.global.u8 	%rs43, [%rd38];
	ld.global.u8 	%rs44, [%rd38+1];
	ld.global.u8 	%rs45, [%rd38+2];
	ld.const.f32 	%f99, [d_kernel+56];
	cvt.rn.f32.u16 	%f100, %rs43;
	fma.rn.f32 	%f101, %f99, %f100, %f94;
	cvt.rn.f32.u16 	%f102, %rs44;
	fma.rn.f32 	%f103, %f99, %f102, %f96;
	cvt.rn.f32.u16 	%f104, %rs45;
	fma.rn.f32 	%f105, %f99, %f104, %f98;
	add.s32 	%r48, %r12, 1;
	min.u32 	%r49, %r48, %r14;
	mul.lo.s32 	%r50, %r49, %r3;
	add.s32 	%r51, %r17, %r50;
	mul.wide.s32 	%rd39, %r51, 3;
	add.s64 	%rd40, %rd4, %rd39;
	ld.global.u8 	%rs46, [%rd40];
	ld.global.u8 	%rs47, [%rd40+1];
	ld.global.u8 	%rs48, [%rd40+2];
	ld.const.f32 	%f106, [d_kernel+60];
	cvt.rn.f32.u16 	%f107, %rs46;
	fma.rn.f32 	%f108, %f106, %f107, %f101;
	cvt.rn.f32.u16 	%f109, %rs47;
	fma.rn.f32 	%f110, %f106, %f109, %f103;
	cvt.rn.f32.u16 	%f111, %rs48;
	fma.rn.f32 	%f112, %f106, %f111, %f105;
	cvt.s64.s32 	%rd41, %r50;
	add.s64 	%rd42, %rd8, %rd41;
	mad.lo.s64 	%rd43, %rd42, 3, %rd4;
	ld.global.u8 	%rs49, [%rd43+-3];
	ld.global.u8 	%rs50, [%rd43+-2];
	ld.global.u8 	%rs51, [%rd43+-1];
	ld.const.f32 	%f113, [d_kernel+64];
	cvt.rn.f32.u16 	%f114, %rs49;
	fma.rn.f32 	%f115, %f113, %f114, %f108;
	cvt.rn.f32.u16 	%f116, %rs50;
	fma.rn.f32 	%f117, %f113, %f116, %f110;
	cvt.rn.f32.u16 	%f118, %rs51;
	fma.rn.f32 	%f119, %f113, %f118, %f112;
	add.s32 	%r52, %r25, %r50;
	mul.wide.s32 	%rd44, %r52, 3;
	add.s64 	%rd45, %rd4, %rd44;
	ld.global.u8 	%rs52, [%rd45];
	ld.global.u8 	%rs53, [%rd45+1];
	ld.global.u8 	%rs54, [%rd45+2];
	ld.const.f32 	%f120, [d_kernel+68];
	cvt.rn.f32.u16 	%f121, %rs52;
	fma.rn.f32 	%f122, %f120, %f121, %f115;
	cvt.rn.f32.u16 	%f123, %rs53;
	fma.rn.f32 	%f124, %f120, %f123, %f117;
	cvt.rn.f32.u16 	%f125, %rs54;
	fma.rn.f32 	%f126, %f120, %f125, %f119;
	add.s32 	%r53, %r29, %r50;
	mul.wide.s32 	%rd46, %r53, 3;
	add.s64 	%rd47, %rd4, %rd46;
	ld.global.u8 	%rs55, [%rd47];
	ld.global.u8 	%rs56, [%rd47+1];
	ld.global.u8 	%rs57, [%rd47+2];
	ld.const.f32 	%f127, [d_kernel+72];
	cvt.rn.f32.u16 	%f128, %rs55;
	fma.rn.f32 	%f129, %f127, %f128, %f122;
	cvt.rn.f32.u16 	%f130, %rs56;
	fma.rn.f32 	%f131, %f127, %f130, %f124;
	cvt.rn.f32.u16 	%f132, %rs57;
	fma.rn.f32 	%f133, %f127, %f132, %f126;
	add.s32 	%r54, %r33, %r50;
	mul.wide.s32 	%rd48, %r54, 3;
	add.s64 	%rd49, %rd4, %rd48;
	ld.global.u8 	%rs58, [%rd49];
	ld.global.u8 	%rs59, [%rd49+1];
	ld.global.u8 	%rs60, [%rd49+2];
	ld.const.f32 	%f134, [d_kernel+76];
	cvt.rn.f32.u16 	%f135, %rs58;
	fma.rn.f32 	%f136, %f134, %f135, %f129;
	cvt.rn.f32.u16 	%f137, %rs59;
	fma.rn.f32 	%f138, %f134, %f137, %f131;
	cvt.rn.f32.u16 	%f139, %rs60;
	fma.rn.f32 	%f140, %f134, %f139, %f133;
	add.s32 	%r55, %r12, 2;
	min.u32 	%r56, %r55, %r14;
	mul.lo.s32 	%r57, %r56, %r3;
	add.s32 	%r58, %r17, %r57;
	mul.wide.s32 	%rd50, %r58, 3;
	add.s64 	%rd51, %rd4, %rd50;
	ld.global.u8 	%rs61, [%rd51];
	ld.global.u8 	%rs62, [%rd51+1];
	ld.global.u8 	%rs63, [%rd51+2];
	ld.const.f32 	%f141, [d_kernel+80];
	cvt.rn.f32.u16 	%f142, %rs61;
	fma.rn.f32 	%f143, %f141, %f142, %f136;
	cvt.rn.f32.u16 	%f144, %rs62;
	fma.rn.f32 	%f145, %f141, %f144, %f138;
	cvt.rn.f32.u16 	%f146, %rs63;
	fma.rn.f32 	%f147, %f141, %f146, %f140;
	cvt.s64.s32 	%rd52, %r57;
	add.s64 	%rd53, %rd8, %rd52;
	mad.lo.s64 	%rd54, %rd53, 3, %rd4;
	ld.global.u8 	%rs64, [%rd54+-3];
	ld.global.u8 	%rs65, [%rd54+-2];
	ld.global.u8 	%rs66, [%rd54+-1];
	ld.const.f32 	%f148, [d_kernel+84];
	cvt.rn.f32.u16 	%f149, %rs64;
	fma.rn.f32 	%f150, %f148, %f149, %f143;
	cvt.rn.f32.u16 	%f151, %rs65;
	fma.rn.f32 	%f152, %f148, %f151, %f145;
	cvt.rn.f32.u16 	%f153, %rs66;
	fma.rn.f32 	%f154, %f148, %f153, %f147;
	add.s32 	%r59, %r25, %r57;
	mul.wide.s32 	%rd55, %r59, 3;
	add.s64 	%rd56, %rd4, %rd55;
	ld.global.u8 	%rs67, [%rd56];
	ld.global.u8 	%rs68, [%rd56+1];
	ld.global.u8 	%rs69, [%rd56+2];
	ld.const.f32 	%f155, [d_kernel+88];
	cvt.rn.f32.u16 	%f156, %rs67;
	fma.rn.f32 	%f157, %f155, %f156, %f150;
	cvt.rn.f32.u16 	%f158, %rs68;
	fma.rn.f32 	%f159, %f155, %f158, %f152;
	cvt.rn.f32.u16 	%f160, %rs69;
	fma.rn.f32 	%f161, %f155, %f160, %f154;
	add.s32 	%r60, %r29, %r57;
	mul.wide.s32 	%rd57, %r60, 3;
	add.s64 	%rd58, %rd4, %rd57;
	ld.global.u8 	%rs70, [%rd58];
	ld.global.u8 	%rs71, [%rd58+1];
	ld.global.u8 	%rs72, [%rd58+2];
	ld.const.f32 	%f162, [d_kernel+92];
	cvt.rn.f32.u16 	%f163, %rs70;
	fma.rn.f32 	%f164, %f162, %f163, %f157;
	cvt.rn.f32.u16 	%f165, %rs71;
	fma.rn.f32 	%f166, %f162, %f165, %f159;
	cvt.rn.f32.u16 	%f167, %rs72;
	fma.rn.f32 	%f168, %f162, %f167, %f161;
	add.s32 	%r61, %r33, %r57;
	mul.wide.s32 	%rd59, %r61, 3;
	add.s64 	%rd60, %rd4, %rd59;
	ld.global.u8 	%rs73, [%rd60];
	ld.global.u8 	%rs74, [%rd60+1];
	ld.global.u8 	%rs75, [%rd60+2];
	ld.const.f32 	%f169, [d_kernel+96];
	cvt.rn.f32.u16 	%f170, %rs73;
	fma.rn.f32 	%f171, %f169, %f170, %f164;
	cvt.rn.f32.u16 	%f172, %rs74;
	fma.rn.f32 	%f173, %f169, %f172, %f166;
	cvt.rn.f32.u16 	%f174, %rs75;
	fma.rn.f32 	%f175, %f169, %f174, %f168;
	add.f32 	%f176, %f171, 0f3F000000;
	cvt.rzi.s32.f32 	%r62, %f176;
	max.s32 	%r63, %r62, 0;
	min.s32 	%r64, %r63, 255;
	add.f32 	%f177, %f173, 0f3F000000;
	cvt.rzi.s32.f32 	%r65, %f177;
	max.s32 	%r66, %r65, 0;
	min.s32 	%r67, %r66, 255;
	add.f32 	%f178, %f175, 0f3F000000;
	cvt.rzi.s32.f32 	%r68, %f178;
	max.s32 	%r69, %r68, 0;
	min.s32 	%r70, %r69, 255;
	mad.lo.s32 	%r71, %r3, %r12, %r1;
	mul.wide.s32 	%rd61, %r71, 3;
	add.s64 	%rd62, %rd3, %rd61;
	st.global.u8 	[%rd62], %r64;
	st.global.u8 	[%rd62+1], %r67;
	st.global.u8 	[%rd62+2], %r70;
$L__BB0_2:
	ret;

}


// ===== COMPILED SASS (sm_100) =====

	.target	sm_100

	.elftype	@"ET_EXEC"


//--------------------- .note.nv.tkinfo           --------------------------
	.section	.note.nv.tkinfo,"",@"SHT_NOTE"
	.sectionflags	@"SHF_NOTE_NV_TKINFO"
	.tkinfo
        /*0018*/ 	.word	0x00000002
        /*0030*/ 	.string	""
        /*0030*/ 	.string	"ptxas"
        /*0030*/ 	.string	"Cuda compilation tools, release 13.0, V13.0.88"
        /*0030*/ 	.string	"Build cuda_13.0.r13.0/compiler.36424714_0"
        /*0030*/ 	.string	"-arch sm_100 -m 64 "



//--------------------- .note.nv.cuinfo           --------------------------
	.section	.note.nv.cuinfo,"",@"SHT_NOTE"
	.sectionflags	@"SHF_NOTE_NV_CUINFO"
        /*0018*/ 	.short	0x0002
        /*001a*/ 	.short	0x0064
        /*001c*/ 	.short	0x0082
	.zero		2


//--------------------- .nv.info                  --------------------------
	.section	.nv.info,"",@"SHT_CUDA_INFO"
	.align	4


	//----- nvinfo : EIATTR_REGCOUNT
	.align		4
        /*0000*/ 	.byte	0x04, 0x2f
        /*0002*/ 	.short	(.L_2 - .L_1)
	.align		4
.L_1:
        /*0004*/ 	.word	index@(_Z18gaussian5x5_globalPK3RGBPS_ii)
        /*0008*/ 	.word	0x00000020


	//----- nvinfo : EIATTR_FRAME_SIZE
	.align		4
.L_2:
        /*000c*/ 	.byte	0x04, 0x11
        /*000e*/ 	.short	(.L_4 - .L_3)
	.align		4
.L_3:
        /*0010*/ 	.word	index@(_Z18gaussian5x5_globalPK3RGBPS_ii)
        /*0014*/ 	.word	0x00000000


	//----- nvinfo : EIATTR_MIN_STACK_SIZE
	.align		4
.L_4:
        /*0018*/ 	.byte	0x04, 0x12
        /*001a*/ 	.short	(.L_6 - .L_5)
	.align		4
.L_5:
        /*001c*/ 	.word	index@(_Z18gaussian5x5_globalPK3RGBPS_ii)
        /*0020*/ 	.word	0x00000000
.L_6:


//--------------------- .nv.compat                --------------------------
	.section	.nv.compat,"",@"SHT_CUDA_COMPAT_INFO"
	.align	4
        /*0000*/ 	.byte	0x02, 0x09, 0x00, 0x00, 0x02, 0x02, 0x01, 0x00, 0x02, 0x05, 0x05, 0x00, 0x03, 0x07, 0x01, 0x01
        /*0010*/ 	.byte	0x02, 0x03, 0x00, 0x00, 0x02, 0x06, 0x01, 0x00, 0x04, 0x0b, 0x08, 0x00, 0x09, 0x00, 0x00, 0x00
        /*0020*/ 	.byte	0x00, 0x00, 0x00, 0x00


//--------------------- .nv.info._Z18gaussian5x5_globalPK3RGBPS_ii --------------------------
	.section	.nv.info._Z18gaussian5x5_globalPK3RGBPS_ii,"",@"SHT_CUDA_INFO"
	.sectionflags	@""
	.align	4


	//----- nvinfo : EIATTR_CUDA_API_VERSION
	.align		4
        /*0000*/ 	.byte	0x04, 0x37
        /*0002*/ 	.short	(.L_8 - .L_7)
.L_7:
        /*0004*/ 	.word	0x00000082


	//----- nvinfo : EIATTR_KPARAM_INFO
	.align		4
.L_8:
        /*0008*/ 	.byte	0x04, 0x17
        /*000a*/ 	.short	(.L_10 - .L_9)
.L_9:
        /*000c*/ 	.word	0x00000000
        /*0010*/ 	.short	0x0003
        /*0012*/ 	.short	0x0014
        /*0014*/ 	.byte	0x00, 0xf0, 0x11, 0x00


	//----- nvinfo : EIATTR_KPARAM_INFO
	.align		4
.L_10:
        /*0018*/ 	.byte	0x04, 0x17
        /*001a*/ 	.short	(.L_12 - .L_11)
.L_11:
        /*001c*/ 	.word	0x00000000
        /*0020*/ 	.short	0x0002
        /*0022*/ 	.short	0x0010
        /*0024*/ 	.byte	0x00, 0xf0, 0x11, 0x00


	//----- nvinfo : EIATTR_KPARAM_INFO
	.align		4
.L_12:
        /*0028*/ 	.byte	0x04, 0x17
        /*002a*/ 	.short	(.L_14 - .L_13)
.L_13:
        /*002c*/ 	.word	0x00000000
        /*0030*/ 	.short	0x0001
        /*0032*/ 	.short	0x0008
        /*0034*/ 	.byte	0x00, 0xf5, 0x21, 0x00


	//----- nvinfo : EIATTR_KPARAM_INFO
	.align		4
.L_14:
        /*0038*/ 	.byte	0x04, 0x17
        /*003a*/ 	.short	(.L_16 - .L_15)
.L_15:
        /*003c*/ 	.word	0x00000000
        /*0040*/ 	.short	0x0000
        /*0042*/ 	.short	0x0000
        /*0044*/ 	.byte	0x00, 0xf5, 0x21, 0x00


	//----- nvinfo : EIATTR_SPARSE_MMA_MASK
	.align		4
.L_16:
        /*0048*/ 	.byte	0x03, 0x50
        /*004a*/ 	.short	0x0000


	//----- nvinfo : EIATTR_MAXREG_COUNT
	.align		4
        /*004c*/ 	.byte	0x03, 0x1b
        /*004e*/ 	.short	0x00ff


	//----- nvinfo : EIATTR_MERCURY_ISA_VERSION
	.align		4
        /*0050*/ 	.byte	0x03, 0x5f
        /*0052*/ 	.short	0x0101


	//----- nvinfo : EIATTR_VRC_CTA_INIT_COUNT
	.align		4
        /*0054*/ 	.byte	0x02, 0x4a
	.zero		1
	.zero		1


	//----- nvinfo : EIATTR_EXIT_INSTR_OFFSETS
	.align		4
        /*0058*/ 	.byte	0x04, 0x1c
        /*005a*/ 	.short	(.L_18 - .L_17)


	//   ....[0]....
.L_17:
        /*005c*/ 	.word	0x000000c0


	//   ....[1]....
        /*0060*/ 	.word	0x000015c0


	//----- nvinfo : EIATTR_CBANK_PARAM_SIZE
	.align		4
.L_18:
        /*0064*/ 	.byte	0x03, 0x19
        /*0066*/ 	.short	0x0018


	//----- nvinfo : EIATTR_PARAM_CBANK
	.align		4
        /*0068*/ 	.byte	0x04, 0x0a
        /*006a*/ 	.short	(.L_20 - .L_19)
	.align		4
.L_19:
        /*006c*/ 	.word	index@(.nv.constant0._Z18gaussian5x5_globalPK3RGBPS_ii)
        /*0070*/ 	.short	0x0380
        /*0072*/ 	.short	0x0018


	//----- nvinfo : EIATTR_SW_WAR
	.align		4
.L_20:
        /*0074*/ 	.byte	0x04, 0x36
        /*0076*/ 	.short	(.L_22 - .L_21)
.L_21:
        /*0078*/ 	.word	0x00000008
.L_22:


//--------------------- .nv.callgraph             --------------------------
	.section	.nv.callgraph,"",@"SHT_CUDA_CALLGRAPH"
	.align	4
	.sectionentsize	8
	.align		4
        /*0000*/ 	.word	0x00000000
	.align		4
        /*0004*/ 	.word	0xffffffff
	.align		4
        /*0008*/ 	.word	0x00000000
	.align		4
        /*000c*/ 	.word	0xfffffffe
	.align		4
        /*0010*/ 	.word	0x00000000
	.align		4
        /*0014*/ 	.word	0xfffffffd
	.align		4
        /*0018*/ 	.word	0x00000000
	.align		4
        /*001c*/ 	.word	0xfffffffc


//--------------------- .nv.constant3             --------------------------
	.section	.nv.constant3,"a",@progbits
	.align	4
.nv.constant3:
	.type		d_kernel,@object
	.size		d_kernel,(.L_0 - d_kernel)
d_kernel:
        /*0000*/ 	.byte	0x00, 0x00, 0x80, 0x3b, 0x00, 0x00, 0x80, 0x3c, 0x00, 0x00, 0xc0, 0x3c, 0x00, 0x00, 0x80, 0x3c
        /*0010*/ 	.byte	0x00, 0x00, 0x80, 0x3b, 0x00, 0x00, 0x80, 0x3c, 0x00, 0x00, 0x80, 0x3d, 0x00, 0x00, 0xc0, 0x3d
        /*0020*/ 	.byte	0x00, 0x00, 0x80, 0x3d, 0x00, 0x00, 0x80, 0x3c, 0x00, 0x00, 0xc0, 0x3c, 0x00, 0x00, 0xc0, 0x3d
        /*0030*/ 	.byte	0x00, 0x00, 0x10, 0x3e, 0x00, 0x00, 0xc0, 0x3d, 0x00, 0x00, 0xc0, 0x3c, 0x00, 0x00, 0x80, 0x3c
        /*0040*/ 	.byte	0x00, 0x00, 0x80, 0x3d, 0x00, 0x00, 0xc0, 0x3d, 0x00, 0x00, 0x80, 0x3d, 0x00, 0x00, 0x80, 0x3c
        /*0050*/ 	.byte	0x00, 0x00, 0x80, 0x3b, 0x00, 0x00, 0x80, 0x3c, 0x00, 0x00, 0xc0, 0x3c, 0x00, 0x00, 0x80, 0x3c
        /*0060*/ 	.byte	0x00, 0x00, 0x80, 0x3b
.L_0:


//--------------------- .text._Z18gaussian5x5_globalPK3RGBPS_ii --------------------------
	.section	.text._Z18gaussian5x5_globalPK3RGBPS_ii,"ax",@progbits
	.align	128
        .global         _Z18gaussian5x5_globalPK3RGBPS_ii
        .type           _Z18gaussian5x5_globalPK3RGBPS_ii,@function
        .size           _Z18gaussian5x5_globalPK3RGBPS_ii,(.L_x_1 - _Z18gaussian5x5_globalPK3RGBPS_ii)
        .other          _Z18gaussian5x5_globalPK3RGBPS_ii,@"STO_CUDA_ENTRY STV_DEFAULT"
_Z18gaussian5x5_globalPK3RGBPS_ii:
.text._Z18gaussian5x5_globalPK3RGBPS_ii:
[----:B------:R-:W-:Y:S01]  /*0000*/  LDC R1, c[0x0][0x37c] ;  /* 0x0000df00ff017b82 */ /* 0x000fe20000000800 */
[----:B------:R-:W0:Y:S07]  /*0010*/  S2R R7, SR_TID.Y ;  /* 0x0000000000077919 */ /* 0x000e2e0000002200 */
[----:B------:R-:W1:Y:S01]  /*0020*/  LDC R3, c[0x0][0x360] ;  /* 0x0000d800ff037b82 */ /* 0x000e620000000800 */
[----:B------:R-:W1:Y:S07]  /*0030*/  S2R R2, SR_TID.X ;  /* 0x0000000000027919 */ /* 0x000e6e0000002100 */
[----:B------:R-:W0:Y:S08]  /*0040*/  S2UR UR5, SR_CTAID.Y ;  /* 0x00000000000579c3 */ /* 0x000e300000002600 */
[----:B------:R-:W0:Y:S08]  /*0050*/  LDC R0, c[0x0][0x364] ;  /* 0x0000d900ff007b82 */ /* 0x000e300000000800 */
[----:B------:R-:W1:Y:S08]  /*0060*/  S2UR UR4, SR_CTAID.X ;  /* 0x00000000000479c3 */ /* 0x000e700000002500 */
[----:B------:R-:W2:Y:S01]  /*0070*/  LDC.64 R4, c[0x0][0x390] ;  /* 0x0000e400ff047b82 */ /* 0x000ea20000000a00 */
[----:B0-----:R-:W-:-:S02]  /*0080*/  IMAD R0, R0, UR5, R7 ;  /* 0x0000000500007c24 */ /* 0x001fc4000f8e0207 */
[----:B-1----:R-:W-:-:S03]  /*0090*/  IMAD R3, R3, UR4, R2 ;  /* 0x0000000403037c24 */ /* 0x002fc6000f8e0202 */
[----:B--2---:R-:W-:-:S04]  /*00a0*/  ISETP.GE.AND P0, PT, R0, R5, PT ;  /* 0x000000050000720c */ /* 0x004fc80003f06270 */
[----:B------:R-:W-:-:S13]  /*00b0*/  ISETP.GE.OR P0, PT, R3, R4, P0 ;  /* 0x000000040300720c */ /* 0x000fda0000706670 */
[----:B------:R-:W-:Y:S05]  /*00c0*/  @P0 EXIT ;  /* 0x000000000000094d */ /* 0x000fea0003800000 */
[----:B------:R-:W0:Y:S01]  /*00d0*/  LDC.64 R14, c[0x0][0x380] ;  /* 0x0000e000ff0e7b82 */ /* 0x000e220000000a00 */
[----:B------:R-:W-:Y:S01]  /*00e0*/  IADD3 R21, PT, PT, R5, -0x1, RZ ;  /* 0xffffffff05157810 */ /* 0x000fe20007ffe0ff */
[----:B------:R-:W1:Y:S01]  /*00f0*/  LDCU.64 UR4, c[0x0][0x358] ;  /* 0x00006b00ff0477ac */ /* 0x000e620008000a00 */
[----:B------:R-:W-:Y:S02]  /*0100*/  IADD3 R10, PT, PT, R4, -0x1, RZ ;  /* 0xffffffff040a7810 */ /* 0x000fe40007ffe0ff */
[----:B------:R-:W-:Y:S01]  /*0110*/  VIADDMNMX.RELU R13, R0, 0xfffffffe, R21, PT ;  /* 0xfffffffe000d7846 */ /* 0x000fe20003801115 */
[----:B------:R-:W2:Y:S01]  /*0120*/  LDCU.128 UR8, c[0x3][URZ] ;  /* 0x00c00000ff0877ac */ /* 0x000ea20008000c00 */
[C---:B------:R-:W-:Y:S02]  /*0130*/  VIMNMX R28, PT, PT, R3.reuse, 0x1, !PT ;  /* 0x00000001031c7848 */ /* 0x040fe40007fe0100 */
[----:B------:R-:W-:Y:S01]  /*0140*/  VIADDMNMX.RELU R22, R3, 0xfffffffe, R10, PT ;  /* 0xfffffffe03167846 */ /* 0x000fe2000380110a */
[----:B------:R-:W-:Y:S01]  /*0150*/  IMAD R13, R13, R4, RZ ;  /* 0x000000040d0d7224 */ /* 0x000fe200078e02ff */
[----:B------:R-:W3:Y:S04]  /*0160*/  LDCU.128 UR12, c[0x3][0x10] ;  /* 0x00c00200ff0c77ac */ /* 0x000ee80008000c00 */
[----:B------:R-:W-:Y:S01]  /*0170*/  IADD3 R25, P0, PT, R13, R28, RZ ;  /* 0x0000001c0d197210 */ /* 0x000fe20007f1e0ff */
[----:B------:R-:W4:Y:S01]  /*0180*/  LDCU UR6, c[0x3][0x60] ;  /* 0x00c00c00ff0677ac */ /* 0x000f220008000800 */
[----:B------:R-:W-:-:S02]  /*0190*/  IADD3 R17, PT, PT, R22, R13, RZ ;  /* 0x0000000d16117210 */ /* 0x000fc40007ffe0ff */
[----:B------:R-:W-:Y:S01]  /*01a0*/  LEA.HI.X.SX32 R2, R13, RZ, 0x1, P0 ;  /* 0x000000ff0d027211 */ /* 0x000fe200000f0eff */
[----:B0-----:R-:W-:-:S04]  /*01b0*/  IMAD.WIDE.U32 R24, R25, 0x3, R14 ;  /* 0x0000000319187825 */ /* 0x001fc800078e000e */
[----:B------:R-:W-:-:S04]  /*01c0*/  IMAD.WIDE R16, R17, 0x3, R14 ;  /* 0x0000000311107825 */ /* 0x000fc800078e020e */
[----:B------:R-:W-:Y:S01]  /*01d0*/  IMAD R5, R2, 0x3, RZ ;  /* 0x0000000302057824 */ /* 0x000fe200078e02ff */
[----:B-1----:R-:W5:Y:S03]  /*01e0*/  LDG.E.U8 R12, desc[UR4][R16.64] ;  /* 0x00000004100c7981 */ /* 0x002f66000c1e1100 */
[----:B------:R-:W-:Y:S01]  /*01f0*/  IMAD.IADD R25, R25, 0x1, R5 ;  /* 0x0000000119197824 */ /* 0x000fe200078e0205 */
[----:B------:R-:W-:Y:S01]  /*0200*/  VIMNMX.RELU R6, PT, PT, R3, R10, PT ;  /* 0x0000000a03067248 */ /* 0x000fe20003fe1100 */
[----:B------:R-:W3:Y:S04]  /*0210*/  LDG.E.U8 R27, desc[UR4][R16.64+0x2] ;  /* 0x00000204101b7981 */ /* 0x000ee8000c1e1100 */
[----:B------:R-:W4:Y:S01]  /*0220*/  LDG.E.U8 R26, desc[UR4][R24.64+-0x3] ;  /* 0xfffffd04181a7981 */ /* 0x000f22000c1e1100 */
[----:B------:R-:W-:-:S03]  /*0230*/  IADD3 R9, PT, PT, R13, R6, RZ ;  /* 0x000000060d097210 */ /* 0x000fc60007ffe0ff */
[----:B------:R-:W4:Y:S02]  /*0240*/  LDG.E.U8 R20, desc[UR4][R24.64+-0x1] ;  /* 0xffffff0418147981 */ /* 0x000f24000c1e1100 */
[----:B------:R-:W-:Y:S02]  /*0250*/  IMAD.WIDE R8, R9, 0x3, R14 ;  /* 0x0000000309087825 */ /* 0x000fe400078e020e */
[----:B------:R-:W4:Y:S04]  /*0260*/  LDG.E.U8 R29, desc[UR4][R16.64+0x1] ;  /* 0x00000104101d7981 */ /* 0x000f28000c1e1100 */
[----:B------:R0:W4:Y:S04]  /*0270*/  LDG.E.U8 R18, desc[UR4][R24.64+-0x2] ;  /* 0xfffffe0418127981 */ /* 0x000128000c1e1100 */
[----:B------:R-:W4:Y:S04]  /*0280*/  LDG.E.U8 R23, desc[UR4][R8.64] ;  /* 0x0000000408177981 */ /* 0x000f28000c1e1100 */
[----:B------:R-:W4:Y:S04]  /*0290*/  LDG.E.U8 R17, desc[UR4][R8.64+0x1] ;  /* 0x0000010408117981 */ /* 0x000f28000c1e1100 */
[----:B------:R1:W4:Y:S01]  /*02a0*/  LDG.E.U8 R7, desc[UR4][R8.64+0x2] ;  /* 0x0000020408077981 */ /* 0x000322000c1e1100 */
[----:B------:R-:W-:-:S04]  /*02b0*/  VIADDMNMX.RELU R2, R3, 0x1, R10, PT ;  /* 0x0000000103027846 */ /* 0x000fc8000380110a */
[----:B------:R-:W-:-:S05]  /*02c0*/  IADD3 R5, PT, PT, R13, R2, RZ ;  /* 0x000000020d057210 */ /* 0x000fca0007ffe0ff */
[----:B0-----:R-:W-:Y:S01]  /*02d0*/  IMAD.WIDE R24, R5, 0x3, R14 ;  /* 0x0000000305187825 */ /* 0x001fe200078e020e */
[----:B------:R-:W-:-:S04]  /*02e0*/  VIADDMNMX.RELU R5, R3, 0x2, R10, PT ;  /* 0x0000000203057846 */ /* 0x000fc8000380110a */
[----:B------:R-:W4:Y:S01]  /*02f0*/  LDG.E.U8 R16, desc[UR4][R24.64] ;  /* 0x0000000418107981 */ /* 0x000f22000c1e1100 */
[----:B------:R-:W-:-:S03]  /*0300*/  IMAD.IADD R10, R13, 0x1, R5 ;  /* 0x000000010d0a7824 */ /* 0x000fc600078e0205 */
[----:B------:R-:W4:Y:S01]  /*0310*/  LDG.E.U8 R11, desc[UR4][R24.64+0x2] ;  /* 0x00000204180b7981 */ /* 0x000f22000c1e1100 */
[----:B-1----:R-:W-:-:S03]  /*0320*/  IMAD.WIDE R8, R10, 0x3, R14 ;  /* 0x000000030a087825 */ /* 0x002fc600078e020e */
[----:B------:R0:W4:Y:S04]  /*0330*/  LDG.E.U8 R19, desc[UR4][R24.64+0x1] ;  /* 0x0000010418137981 */ /* 0x000128000c1e1100 */
[----:B------:R-:W4:Y:S01]  /*0340*/  LDG.E.U8 R10, desc[UR4][R8.64] ;  /* 0x00000004080a7981 */ /* 0x000f22000c1e1100 */
[----:B0-----:R-:W-:-:S04]  /*0350*/  VIMNMX.U32 R24, PT, PT, R0, 0x1, !PT ;  /* 0x0000000100187848 */ /* 0x001fc80007fe0000 */
[----:B------:R-:W-:Y:S02]  /*0360*/  IADD3 R25, PT, PT, R24, -0x1, RZ ;  /* 0xffffffff18197810 */ /* 0x000fe40007ffe0ff */
[----:B-----5:R-:W-:-:S05]  /*0370*/  I2FP.F32.U32 R12, R12 ;  /* 0x0000000c000c7245 */ /* 0x020fca0000201000 */
[----:B--2---:R-:W-:Y:S01]  /*0380*/  FFMA R12, R12, UR8, RZ ;  /* 0x000000080c0c7c23 */ /* 0x004fe200080000ff */
[----:B---3--:R-:W-:Y:S02]  /*0390*/  I2FP.F32.U32 R24, R27 ;  /* 0x0000001b00187245 */ /* 0x008fe40000201000 */
[----:B----4-:R-:W-:Y:S01]  /*03a0*/  I2FP.F32.U32 R13, R26 ;  /* 0x0000001a000d7245 */ /* 0x010fe20000201000 */
[----:B------:R-:W-:Y:S01]  /*03b0*/  IMAD R27, R25, R4, RZ ;  /* 0x00000004191b7224 */ /* 0x000fe200078e02ff */
[----:B------:R-:W-:-:S03]  /*03c0*/  I2FP.F32.U32 R25, R20 ;  /* 0x0000001400197245 */ /* 0x000fc60000201000 */
[----:B------:R-:W-:Y:S01]  /*03d0*/  FFMA R26, R13, UR9, R12 ;  /* 0x000000090d1a7c23 */ /* 0x000fe2000800000c */
[----:B------:R-:W-:Y:S01]  /*03e0*/  FFMA R20, R24, UR8, RZ ;  /* 0x0000000818147c23 */ /* 0x000fe200080000ff */
[----:B------:R-:W2:Y:S01]  /*03f0*/  LDG.E.U8 R13, desc[UR4][R8.64+0x1] ;  /* 0x00000104080d7981 */ /* 0x000ea2000c1e1100 */
[----:B------:R-:W-:-:S03]  /*0400*/  I2FP.F32.U32 R29, R29 ;  /* 0x0000001d001d7245 */ /* 0x000fc60000201000 */
[----:B------:R-:W3:Y:S01]  /*0410*/  LDG.E.U8 R12, desc[UR4][R8.64+0x2] ;  /* 0x00000204080c7981 */ /* 0x000ee2000c1e1100 */
[----:B------:R-:W-:Y:S01]  /*0420*/  I2FP.F32.U32 R18, R18 ;  /* 0x0000001200127245 */ /* 0x000fe20000201000 */
[----:B------:R-:W-:Y:S01]  /*0430*/  FFMA R20, R25, UR9, R20 ;  /* 0x0000000919147c23 */ /* 0x000fe20008000014 */
[----:B------:R-:W-:Y:S01]  /*0440*/  FFMA R29, R29, UR8, RZ ;  /* 0x000000081d1d7c23 */ /* 0x000fe200080000ff */
[----:B------:R-:W-:Y:S02]  /*0450*/  IADD3 R25, PT, PT, R22, R27, RZ ;  /* 0x0000001b16197210 */ /* 0x000fe40007ffe0ff */
[----:B------:R-:W-:Y:S01]  /*0460*/  I2FP.F32.U32 R23, R23 ;  /* 0x0000001700177245 */ /* 0x000fe20000201000 */
[----:B------:R-:W-:Y:S01]  /*0470*/  FFMA R18, R18, UR9, R29 ;  /* 0x0000000912127c23 */ /* 0x000fe2000800001d */
[----:B------:R-:W-:Y:S01]  /*0480*/  I2FP.F32.U32 R17, R17 ;  /* 0x0000001100117245 */ /* 0x000fe20000201000 */
[----:B------:R-:W-:-:S04]  /*0490*/  IMAD.WIDE R24, R25, 0x3, R14 ;  /* 0x0000000319187825 */ /* 0x000fc800078e020e */
[----:B------:R-:W-:Y:S01]  /*04a0*/  FFMA R29, R23, UR10, R26 ;  /* 0x0000000a171d7c23 */ /* 0x000fe2000800001a */
[----:B------:R-:W-:Y:S01]  /*04b0*/  FFMA R26, R17, UR10, R18 ;  /* 0x0000000a111a7c23 */ /* 0x000fe20008000012 */
[----:B------:R-:W-:Y:S01]  /*04c0*/  I2FP.F32.U32 R17, R7 ;  /* 0x0000000700117245 */ /* 0x000fe20000201000 */
[----:B------:R-:W4:Y:S04]  /*04d0*/  LDG.E.U8 R9, desc[UR4][R24.64] ;  /* 0x0000000418097981 */ /* 0x000f28000c1e1100 */
[----:B------:R-:W5:Y:S04]  /*04e0*/  LDG.E.U8 R7, desc[UR4][R24.64+0x1] ;  /* 0x0000010418077981 */ /* 0x000f68000c1e1100 */
[----:B------:R0:W4:Y:S01]  /*04f0*/  LDG.E.U8 R8, desc[UR4][R24.64+0x2] ;  /* 0x0000020418087981 */ /* 0x000122000c1e1100 */
[----:B------:R-:W-:Y:S01]  /*0500*/  FFMA R20, R17, UR10, R20 ;  /* 0x0000000a11147c23 */ /* 0x000fe20008000014 */
[----:B------:R-:W-:-:S02]  /*0510*/  IADD3 R17, P0, PT, R28, R27, RZ ;  /* 0x0000001b1c117210 */ /* 0x000fc40007f1e0ff */
[----:B------:R-:W-:Y:S02]  /*0520*/  I2FP.F32.U32 R16, R16 ;  /* 0x0000001000107245 */ /* 0x000fe40000201000 */
[----:B------:R-:W-:Y:S02]  /*0530*/  LEA.HI.X.SX32 R18, R27, RZ, 0x1, P0 ;  /* 0x000000ff1b127211 */ /* 0x000fe400000f0eff */
[----:B------:R-:W-:Y:S01]  /*0540*/  I2FP.F32.U32 R11, R11 ;  /* 0x0000000b000b7245 */ /* 0x000fe20000201000 */
[----:B------:R-:W-:Y:S01]  /*0550*/  FFMA R29, R16, UR11, R29 ;  /* 0x0000000b101d7c23 */ /* 0x000fe2000800001d */
[----:B------:R-:W-:-:S04]  /*0560*/  IMAD.WIDE.U32 R16, R17, 0x3, R14 ;  /* 0x0000000311107825 */ /* 0x000fc800078e000e */
[----:B------:R-:W-:Y:S02]  /*0570*/  IMAD R23, R18, 0x3, RZ ;  /* 0x0000000312177824 */ /* 0x000fe400078e02ff */
[----:B------:R-:W-:Y:S01]  /*0580*/  FFMA R20, R11, UR11, R20 ;  /* 0x0000000b0b147c23 */ /* 0x000fe20008000014 */
[----:B------:R-:W-:Y:S01]  /*0590*/  IADD3 R11, PT, PT, R6, R27, RZ ;  /* 0x0000001b060b7210 */ /* 0x000fe20007ffe0ff */
[----:B------:R-:W-:Y:S01]  /*05a0*/  IMAD.IADD R17, R17, 0x1, R23 ;  /* 0x0000000111117824 */ /* 0x000fe200078e0217 */
[----:B------:R-:W-:Y:S02]  /*05b0*/  I2FP.F32.U32 R19, R19 ;  /* 0x0000001300137245 */ /* 0x000fe40000201000 */
[----:B0-----:R-:W-:Y:S01]  /*05c0*/  I2FP.F32.U32 R24, R10 ;  /* 0x0000000a00187245 */ /* 0x001fe20000201000 */
[----:B------:R-:W-:Y:S01]  /*05d0*/  IMAD.WIDE R10, R11, 0x3, R14 ;  /* 0x000000030b0a7825 */ /* 0x000fe200078e020e */
[----:B------:R-:W4:Y:S04]  /*05e0*/  LDG.E.U8 R18, desc[UR4][R16.64+-0x3] ;  /* 0xfffffd0410127981 */ /* 0x000f28000c1e1100 */
[----:B------:R-:W4:Y:S01]  /*05f0*/  LDG.E.U8 R23, desc[UR4][R16.64+-0x1] ;  /* 0xffffff0410177981 */ /* 0x000f22000c1e1100 */
[----:B------:R-:W-:Y:S01]  /*0600*/  FFMA R26, R19, UR11, R26 ;  /* 0x0000000b131a7c23 */ /* 0x000fe2000800001a */
[----:B------:R-:W-:Y:S01]  /*0610*/  FFMA R29, R24, UR12, R29 ;  /* 0x0000000c181d7c23 */ /* 0x000fe2000800001d */
[----:B------:R-:W0:Y:S01]  /*0620*/  LDCU.128 UR8, c[0x3][0x20] ;  /* 0x00c00400ff0877ac */ /* 0x000e220008000c00 */
[----:B------:R-:W4:Y:S04]  /*0630*/  LDG.E.U8 R19, desc[UR4][R10.64] ;  /* 0x000000040a137981 */ /* 0x000f28000c1e1100 */
[----:B------:R1:W4:Y:S02]  /*0640*/  LDG.E.U8 R25, desc[UR4][R16.64+-0x2] ;  /* 0xfffffe0410197981 */ /* 0x000324000c1e1100 */
[----:B-1----:R-:W-:-:S05]  /*0650*/  IADD3 R17, PT, PT, R2, R27, RZ ;  /* 0x0000001b02117210 */ /* 0x002fca0007ffe0ff */
[----:B------:R-:W-:Y:S01]  /*0660*/  IMAD.WIDE R16, R17, 0x3, R14 ;  /* 0x0000000311107825 */ /* 0x000fe200078e020e */
[----:B--2---:R-:W-:Y:S02]  /*0670*/  I2FP.F32.U32 R13, R13 ;  /* 0x0000000d000d7245 */ /* 0x004fe40000201000 */
[----:B---3--:R-:W-:Y:S02]  /*0680*/  I2FP.F32.U32 R24, R12 ;  /* 0x0000000c00187245 */ /* 0x008fe40000201000 */
[----:B------:R-:W2:Y:S01]  /*0690*/  LDG.E.U8 R12, desc[UR4][R10.64+0x2] ;  /* 0x000002040a0c7981 */ /* 0x000ea2000c1e1100 */
[----:B------:R-:W-:-:S03]  /*06a0*/  FFMA R26, R13, UR12, R26 ;  /* 0x0000000c0d1a7c23 */ /* 0x000fc6000800001a */
[----:B------:R1:W3:Y:S01]  /*06b0*/  LDG.E.U8 R13, desc[UR4][R10.64+0x1] ;  /* 0x000001040a0d7981 */ /* 0x0002e2000c1e1100 */
[----:B------:R-:W-:Y:S01]  /*06c0*/  FFMA R20, R24, UR12, R20 ;  /* 0x0000000c18147c23 */ /* 0x000fe20008000014 */
[----:B-----5:R-:W-:Y:S01]  /*06d0*/  I2FP.F32.U32 R7, R7 ;  /* 0x0000000700077245 */ /* 0x020fe20000201000 */
[----:B-1----:R-:W-:Y:S01]  /*06e0*/  IMAD.IADD R11, R5, 0x1, R27 ;  /* 0x00000001050b7824 */ /* 0x002fe200078e021b */
[----:B----4-:R-:W-:Y:S02]  /*06f0*/  I2FP.F32.U32 R24, R9 ;  /* 0x0000000900187245 */ /* 0x010fe40000201000 */
[----:B------:R-:W4:Y:S01]  /*0700*/  LDG.E.U8 R9, desc[UR4][R16.64+0x2] ;  /* 0x0000020410097981 */ /* 0x000f22000c1e1100 */
[----:B------:R-:W-:-:S03]  /*0710*/  FFMA R26, R7, UR13, R26 ;  /* 0x0000000d071a7c23 */ /* 0x000fc6000800001a */
[----:B------:R-:W5:Y:S01]  /*0720*/  LDG.E.U8 R7, desc[UR4][R16.64+0x1] ;  /* 0x0000010410077981 */ /* 0x000f62000c1e1100 */
[----:B------:R-:W-:Y:S01]  /*0730*/  FFMA R29, R24, UR13, R29 ;  /* 0x0000000d181d7c23 */ /* 0x000fe2000800001d */
[----:B------:R-:W-:Y:S02]  /*0740*/  IMAD.WIDE R10, R11, 0x3, R14 ;  /* 0x000000030b0a7825 */ /* 0x000fe400078e020e */
[----:B------:R1:W5:Y:S01]  /*0750*/  LDG.E.U8 R24, desc[UR4][R16.64] ;  /* 0x0000000410187981 */ /* 0x000362000c1e1100 */
[----:B------:R-:W-:-:S03]  /*0760*/  I2FP.F32.U32 R27, R8 ;  /* 0x00000008001b7245 */ /* 0x000fc60000201000 */
[----:B------:R-:W5:Y:S02]  /*0770*/  LDG.E.U8 R8, desc[UR4][R10.64] ;  /* 0x000000040a087981 */ /* 0x000f64000c1e1100 */
[----:B-1----:R-:W-:Y:S01]  /*0780*/  FFMA R16, R27, UR13, R20 ;  /* 0x0000000d1b107c23 */ /* 0x002fe20008000014 */
[----:B------:R-:W-:Y:S01]  /*0790*/  VIMNMX.U32 R27, PT, PT, R0, R21, PT ;  /* 0x00000015001b7248 */ /* 0x000fe20003fe0000 */
[----:B------:R-:W5:Y:S04]  /*07a0*/  LDG.E.U8 R20, desc[UR4][R10.64+0x1] ;  /* 0x000001040a147981 */ /* 0x000f68000c1e1100 */
[----:B------:R-:W-:Y:S01]  /*07b0*/  IMAD R27, R27, R4, RZ ;  /* 0x000000041b1b7224 */ /* 0x000fe200078e02ff */
[----:B------:R-:W-:Y:S02]  /*07c0*/  I2FP.F32.U32 R18, R18 ;  /* 0x0000001200127245 */ /* 0x000fe40000201000 */
[----:B------:R-:W-:-:S02]  /*07d0*/  I2FP.F32.U32 R23, R23 ;  /* 0x0000001700177245 */ /* 0x000fc40000201000 */
[----:B------:R-:W-:Y:S01]  /*07e0*/  IADD3 R17, PT, PT, R22, R27, RZ ;  /* 0x0000001b16117210 */ /* 0x000fe20007ffe0ff */
[----:B------:R-:W-:Y:S01]  /*07f0*/  FFMA R29, R18, UR14, R29 ;  /* 0x0000000e121d7c23 */ /* 0x000fe2000800001d */
[----:B------:R-:W-:Y:S01]  /*0800*/  I2FP.F32.U32 R19, R19 ;  /* 0x0000001300137245 */ /* 0x000fe20000201000 */
[----:B------:R-:W-:Y:S01]  /*0810*/  FFMA R23, R23, UR14, R16 ;  /* 0x0000000e17177c23 */ /* 0x000fe20008000010 */
[----:B------:R1:W5:Y:S01]  /*0820*/  LDG.E.U8 R18, desc[UR4][R10.64+0x2] ;  /* 0x000002040a127981 */ /* 0x000362000c1e1100 */
[----:B------:R-:W-:Y:S01]  /*0830*/  IMAD.WIDE R16, R17, 0x3, R14 ;  /* 0x0000000311107825 */ /* 0x000fe200078e020e */
[----:B------:R-:W-:-:S03]  /*0840*/  I2FP.F32.U32 R25, R25 ;  /* 0x0000001900197245 */ /* 0x000fc60000201000 */
[----:B------:R-:W-:Y:S02]  /*0850*/  FFMA R29, R19, UR15, R29 ;  /* 0x0000000f131d7c23 */ /* 0x000fe4000800001d */
[----:B------:R-:W5:Y:S01]  /*0860*/  LDG.E.U8 R19, desc[UR4][R16.64] ;  /* 0x0000000410137981 */ /* 0x000f62000c1e1100 */
[----:B------:R-:W-:Y:S01]  /*0870*/  FFMA R26, R25, UR14, R26 ;  /* 0x0000000e191a7c23 */ /* 0x000fe2000800001a */
[----:B-1----:R-:W-:Y:S02]  /*0880*/  IADD3 R11, P0, PT, R28, R27, RZ ;  /* 0x0000001b1c0b7210 */ /* 0x002fe40007f1e0ff */
[----:B--2---:R-:W-:Y:S02]  /*0890*/  I2FP.F32.U32 R10, R12 ;  /* 0x0000000c000a7245 */ /* 0x004fe40000201000 */
[----:B------:R-:W2:Y:S01]  /*08a0*/  LDG.E.U8 R12, desc[UR4][R16.64+0x2] ;  /* 0x00000204100c7981 */ /* 0x000ea2000c1e1100 */
[----:B---3--:R-:W-:Y:S02]  /*08b0*/  I2FP.F32.U32 R13, R13 ;  /* 0x0000000d000d7245 */ /* 0x008fe40000201000 */
[----:B------:R-:W-:Y:S01]  /*08c0*/  FFMA R23, R10, UR15, R23 ;  /* 0x0000000f0a177c23 */ /* 0x000fe20008000017 */
[----:B------:R-:W-:-:S02]  /*08d0*/  LEA.HI.X.SX32 R10, R27, RZ, 0x1, P0 ;  /* 0x000000ff1b0a7211 */ /* 0x000fc400000f0eff */
[----:B------:R-:W-:Y:S01]  /*08e0*/  FFMA R26, R13, UR15, R26 ;  /* 0x0000000f0d1a7c23 */ /* 0x000fe2000800001a */
[----:B------:R-:W1:Y:S01]  /*08f0*/  LDCU.128 UR12, c[0x3][0x30] ;  /* 0x00c00600ff0c77ac */ /* 0x000e620008000c00 */
[----:B------:R4:W3:Y:S01]  /*0900*/  LDG.E.U8 R13, desc[UR4][R16.64+0x1] ;  /* 0x00000104100d7981 */ /* 0x0008e2000c1e1100 */
[----:B------:R-:W-:Y:S02]  /*0910*/  IMAD R25, R10, 0x3, RZ ;  /* 0x000000030a197824 */ /* 0x000fe400078e02ff */
[----:B------:R-:W-:-:S05]  /*0920*/  IMAD.WIDE.U32 R10, R11, 0x3, R14 ;  /* 0x000000030b0a7825 */ /* 0x000fca00078e000e */
[----:B------:R-:W-:Y:S02]  /*0930*/  IADD3 R11, PT, PT, R11, R25, RZ ;  /* 0x000000190b0b7210 */ /* 0x000fe40007ffe0ff */
[----:B----4-:R-:W-:-:S03]  /*0940*/  I2FP.F32.U32 R16, R9 ;  /* 0x0000000900107245 */ /* 0x010fc60000201000 */
[----:B------:R-:W4:Y:S01]  /*0950*/  LDG.E.U8 R17, desc[UR4][R10.64+-0x1] ;  /* 0xffffff040a117981 */ /* 0x000f22000c1e1100 */
[----:B-----5:R-:W-:Y:S02]  /*0960*/  I2FP.F32.U32 R25, R7 ;  /* 0x0000000700197245 */ /* 0x020fe40000201000 */
[----:B------:R-:W-:Y:S01]  /*0970*/  IADD3 R9, PT, PT, R6, R27, RZ ;  /* 0x0000001b06097210 */ /* 0x000fe20007ffe0ff */
[----:B------:R-:W5:Y:S02]  /*0980*/  LDG.E.U8 R7, desc[UR4][R10.64+-0x3] ;  /* 0xfffffd040a077981 */ /* 0x000f64000c1e1100 */
[----:B0-----:R-:W-:Y:S01]  /*0990*/  FFMA R26, R25, UR8, R26 ;  /* 0x00000008191a7c23 */ /* 0x001fe2000800001a */
[----:B------:R-:W-:Y:S01]  /*09a0*/  I2FP.F32.U32 R24, R24 ;  /* 0x0000001800187245 */ /* 0x000fe20000201000 */
[----:B------:R0:W4:Y:S04]  /*09b0*/  LDG.E.U8 R25, desc[UR4][R10.64+-0x2] ;  /* 0xfffffe040a197981 */ /* 0x000128000c1e1100 */
[----:B------:R-:W-:Y:S01]  /*09c0*/  FFMA R29, R24, UR8, R29 ;  /* 0x00000008181d7c23 */ /* 0x000fe2000800001d */
[----:B0-----:R-:W-:Y:S01]  /*09d0*/  FFMA R10, R16, UR8, R23 ;  /* 0x00000008100a7c23 */ /* 0x001fe20008000017 */
[----:B------:R-:W-:Y:S01]  /*09e0*/  I2FP.F32.U32 R16, R8 ;  /* 0x0000000800107245 */ /* 0x000fe20000201000 */
[----:B------:R-:W-:-:S04]  /*09f0*/  IMAD.WIDE R8, R9, 0x3, R14 ;  /* 0x0000000309087825 */ /* 0x000fc800078e020e */
[----:B------:R-:W-:Y:S01]  /*0a00*/  FFMA R29, R16, UR9, R29 ;  /* 0x00000009101d7c23 */ /* 0x000fe2000800001d */
[----:B------:R-:W-:Y:S01]  /*0a10*/  I2FP.F32.U32 R23, R20 ;  /* 0x0000001400177245 */ /* 0x000fe20000201000 */
[----:B------:R-:W5:Y:S01]  /*0a20*/  LDG.E.U8 R16, desc[UR4][R8.64] ;  /* 0x0000000408107981 */ /* 0x000f62000c1e1100 */
[----:B------:R-:W-:Y:S01]  /*0a30*/  IMAD.IADD R11, R2, 0x1, R27 ;  /* 0x00000001020b7824 */ /* 0x000fe200078e021b */
[----:B------:R-:W-:Y:S02]  /*0a40*/  I2FP.F32.U32 R18, R18 ;  /* 0x0000001200127245 */ /* 0x000fe40000201000 */
[----:B------:R-:W-:Y:S01]  /*0a50*/  FFMA R26, R23, UR9, R26 ;  /* 0x00000009171a7c23 */ /* 0x000fe2000800001a */
[----:B------:R-:W5:Y:S02]  /*0a60*/  LDG.E.U8 R24, desc[UR4][R8.64+0x1] ;  /* 0x0000010408187981 */ /* 0x000f64000c1e1100 */
[----:B------:R-:W-:Y:S01]  /*0a70*/  FFMA R18, R18, UR9, R10 ;  /* 0x0000000912127c23 */ /* 0x000fe2000800000a */
[----:B------:R-:W-:Y:S01]  /*0a80*/  I2FP.F32.U32 R20, R19 ;  /* 0x0000001300147245 */ /* 0x000fe20000201000 */
[----:B------:R2:W5:Y:S01]  /*0a90*/  LDG.E.U8 R23, desc[UR4][R8.64+0x2] ;  /* 0x0000020408177981 */ /* 0x000562000c1e1100 */
[----:B------:R-:W-:-:S04]  /*0aa0*/  IMAD.WIDE R10, R11, 0x3, R14 ;  /* 0x000000030b0a7825 */ /* 0x000fc800078e020e */
[----:B------:R-:W-:Y:S02]  /*0ab0*/  FFMA R29, R20, UR10, R29 ;  /* 0x0000000a141d7c23 */ /* 0x000fe4000800001d */
[----:B------:R-:W5:Y:S01]  /*0ac0*/  LDG.E.U8 R20, desc[UR4][R10.64] ;  /* 0x000000040a147981 */ /* 0x000f62000c1e1100 */
[----:B------:R-:W-:-:S03]  /*0ad0*/  IADD3 R27, PT, PT, R5, R27, RZ ;  /* 0x0000001b051b7210 */ /* 0x000fc60007ffe0ff */
[----:B------:R-:W5:Y:S01]  /*0ae0*/  LDG.E.U8 R19, desc[UR4][R10.64+0x1] ;  /* 0x000001040a137981 */ /* 0x000f62000c1e1100 */
[----:B--2---:R-:W-:Y:S02]  /*0af0*/  I2FP.F32.U32 R9, R12 ;  /* 0x0000000c00097245 */ /* 0x004fe40000201000 */
[----:B---3--:R-:W-:-:S05]  /*0b00*/  I2FP.F32.U32 R13, R13 ;  /* 0x0000000d000d7245 */ /* 0x008fca0000201000 */
[----:B------:R-:W-:Y:S02]  /*0b10*/  FFMA R26, R13, UR10, R26 ;  /* 0x0000000a0d1a7c23 */ /* 0x000fe4000800001a */
[----:B------:R0:W2:Y:S02]  /*0b20*/  LDG.E.U8 R13, desc[UR4][R10.64+0x2] ;  /* 0x000002040a0d7981 */ /* 0x0000a4000c1e1100 */
[----:B0-----:R-:W-:Y:S01]  /*0b30*/  FFMA R10, R9, UR10, R18 ;  /* 0x0000000a090a7c23 */ /* 0x001fe20008000012 */
[----:B------:R-:W-:Y:S01]  /*0b40*/  IMAD.WIDE R8, R27, 0x3, R14 ;  /* 0x000000031b087825 */ /* 0x000fe200078e020e */
[----:B------:R-:W-:-:S04]  /*0b50*/  VIADDMNMX.U32 R27, R0, 0x1, R21, PT ;  /* 0x00000001001b7846 */ /* 0x000fc80003800015 */
[----:B------:R-:W3:Y:S01]  /*0b60*/  LDG.E.U8 R12, desc[UR4][R8.64] ;  /* 0x00000004080c7981 */ /* 0x000ee2000c1e1100 */
[----:B----4-:R-:W-:Y:S01]  /*0b70*/  I2FP.F32.U32 R25, R25 ;  /* 0x0000001900197245 */ /* 0x010fe20000201000 */
[----:B------:R-:W-:Y:S01]  /*0b80*/  IMAD R27, R27, R4, RZ ;  /* 0x000000041b1b7224 */ /* 0x000fe200078e02ff */
[----:B------:R-:W-:Y:S02]  /*0b90*/  I2FP.F32.U32 R17, R17 ;  /* 0x0000001100117245 */ /* 0x000fe40000201000 */
[----:B-----5:R-:W-:Y:S01]  /*0ba0*/  I2FP.F32.U32 R18, R7 ;  /* 0x0000000700127245 */ /* 0x020fe20000201000 */
[----:B------:R-:W-:Y:S01]  /*0bb0*/  FFMA R26, R25, UR11, R26 ;  /* 0x0000000b191a7c23 */ /* 0x000fe2000800001a */
[----:B------:R-:W4:Y:S01]  /*0bc0*/  LDG.E.U8 R7, desc[UR4][R8.64+0x2] ;  /* 0x0000020408077981 */ /* 0x000f22000c1e1100 */
[----:B------:R-:W-:Y:S01]  /*0bd0*/  FFMA R25, R17, UR11, R10 ;  /* 0x0000000b11197c23 */ /* 0x000fe2000800000a */
[----:B------:R-:W-:Y:S01]  /*0be0*/  IADD3 R17, PT, PT, R22, R27, RZ ;  /* 0x0000001b16117210 */ /* 0x000fe20007ffe0ff */
[----:B------:R-:W-:Y:S01]  /*0bf0*/  FFMA R29, R18, UR11, R29 ;  /* 0x0000000b121d7c23 */ /* 0x000fe2000800001d */
[----:B------:R-:W0:Y:S01]  /*0c00*/  LDCU.128 UR8, c[0x3][0x40] ;  /* 0x00c00800ff0877ac */ /* 0x000e220008000c00 */
[----:B------:R1:W5:Y:S01]  /*0c10*/  LDG.E.U8 R18, desc[UR4][R8.64+0x1] ;  /* 0x0000010408127981 */ /* 0x000362000c1e1100 */
[----:B------:R-:W-:Y:S01]  /*0c20*/  I2FP.F32.U32 R10, R16 ;  /* 0x00000010000a7245 */ /* 0x000fe20000201000 */
[----:B------:R-:W-:-:S04]  /*0c30*/  IMAD.WIDE R16, R17, 0x3, R14 ;  /* 0x0000000311107825 */ /* 0x000fc800078e020e */
[----:B-1----:R-:W-:Y:S01]  /*0c40*/  FFMA R8, R10, UR12, R29 ;  /* 0x0000000c0a087c23 */ /* 0x002fe2000800001d */
[----:B------:R-:W5:Y:S04]  /*0c50*/  LDG.E.U8 R11, desc[UR4][R16.64] ;  /* 0x00000004100b7981 */ /* 0x000f68000c1e1100 */
[----:B------:R-:W5:Y:S01]  /*0c60*/  LDG.E.U8 R10, desc[UR4][R16.64+0x1] ;  /* 0x00000104100a7981 */ /* 0x000f62000c1e1100 */
[----:B------:R-:W-:Y:S02]  /*0c70*/  I2FP.F32.U32 R29, R24 ;  /* 0x00000018001d7245 */ /* 0x000fe40000201000 */
[----:B------:R-:W-:Y:S02]  /*0c80*/  I2FP.F32.U32 R24, R23 ;  /* 0x0000001700187245 */ /* 0x000fe40000201000 */
[----:B------:R-:W-:-:S02]  /*0c90*/  IADD3 R23, P0, PT, R28, R27, RZ ;  /* 0x0000001b1c177210 */ /* 0x000fc40007f1e0ff */
[----:B------:R-:W-:Y:S01]  /*0ca0*/  I2FP.F32.U32 R9, R20 ;  /* 0x0000001400097245 */ /* 0x000fe20000201000 */
[----:B------:R-:W-:Y:S01]  /*0cb0*/  FFMA R24, R24, UR12, R25 ;  /* 0x0000000c18187c23 */ /* 0x000fe20008000019 */
[----:B------:R-:W-:Y:S01]  /*0cc0*/  LEA.HI.X.SX32 R25, R27, RZ, 0x1, P0 ;  /* 0x000000ff1b197211 */ /* 0x000fe200000f0eff */
[----:B------:R-:W5:Y:S02]  /*0cd0*/  LDG.E.U8 R17, desc[UR4][R16.64+0x2] ;  /* 0x0000020410117981 */ /* 0x000f64000c1e1100 */
[----:B------:R-:W-:Y:S01]  /*0ce0*/  FFMA R20, R9, UR13, R8 ;  /* 0x0000000d09147c23 */ /* 0x000fe20008000008 */
[----:B------:R-:W-:-:S04]  /*0cf0*/  IMAD.WIDE.U32 R8, R23, 0x3, R14 ;  /* 0x0000000317087825 */ /* 0x000fc800078e000e */
[----:B------:R-:W-:Y:S02]  /*0d00*/  IMAD R25, R25, 0x3, RZ ;  /* 0x0000000319197824 */ /* 0x000fe400078e02ff */
[----:B------:R-:W-:-:S03]  /*0d10*/  FFMA R29, R29, UR12, R26 ;  /* 0x0000000c1d1d7c23 */ /* 0x000fc6000800001a */
[----:B------:R-:W-:Y:S02]  /*0d20*/  IADD3 R9, PT, PT, R9, R25, RZ ;  /* 0x0000001909097210 */ /* 0x000fe40007ffe0ff */
[----:B------:R-:W-:Y:S01]  /*0d30*/  I2FP.F32.U32 R26, R19 ;  /* 0x00000013001a7245 */ /* 0x000fe20000201000 */
[----:B------:R-:W-:Y:S02]  /*0d40*/  IMAD.IADD R19, R6, 0x1, R27 ;  /* 0x0000000106137824 */ /* 0x000fe400078e021b */
[----:B------:R-:W5:Y:S02]  /*0d50*/  LDG.E.U8 R16, desc[UR4][R8.64+-0x3] ;  /* 0xfffffd0408107981 */ /* 0x000f64000c1e1100 */
[----:B------:R-:W-:Y:S02]  /*0d60*/  FFMA R29, R26, UR13, R29 ;  /* 0x0000000d1a1d7c23 */ /* 0x000fe4000800001d */
[----:B------:R-:W5:Y:S04]  /*0d70*/  LDG.E.U8 R25, desc[UR4][R8.64+-0x2] ;  /* 0xfffffe0408197981 */ /* 0x000f68000c1e1100 */
[----:B------:R-:W5:Y:S01]  /*0d80*/  LDG.E.U8 R23, desc[UR4][R8.64+-0x1] ;  /* 0xffffff0408177981 */ /* 0x000f62000c1e1100 */
[----:B--2---:R-:W-:-:S05]  /*0d90*/  I2FP.F32.U32 R13, R13 ;  /* 0x0000000d000d7245 */ /* 0x004fca0000201000 */
[----:B------:R-:W-:Y:S01]  /*0da0*/  FFMA R24, R13, UR13, R24 ;  /* 0x0000000d0d187c23 */ /* 0x000fe20008000018 */
[----:B---3--:R-:W-:-:S05]  /*0db0*/  I2FP.F32.U32 R13, R12 ;  /* 0x0000000c000d7245 */ /* 0x008fca0000201000 */
[----:B------:R-:W-:Y:S01]  /*0dc0*/  FFMA R20, R13, UR14, R20 ;  /* 0x0000000e0d147c23 */ /* 0x000fe20008000014 */
[----:B------:R-:W-:Y:S01]  /*0dd0*/  IMAD.WIDE R12, R19, 0x3, R14 ;  /* 0x00000003130c7825 */ /* 0x000fe200078e020e */
[----:B----4-:R-:W-:-:S04]  /*0de0*/  I2FP.F32.U32 R19, R7 ;  /* 0x0000000700137245 */ /* 0x010fc80000201000 */
[----:B------:R-:W2:Y:S01]  /*0df0*/  LDG.E.U8 R26, desc[UR4][R12.64] ;  /* 0x000000040c1a7981 */ /* 0x000ea2000c1e1100 */
[----:B-----5:R-:W-:Y:S01]  /*0e00*/  I2FP.F32.U32 R18, R18 ;  /* 0x0000001200127245 */ /* 0x020fe20000201000 */
[----:B------:R-:W-:Y:S01]  /*0e10*/  FFMA R24, R19, UR14, R24 ;  /* 0x0000000e13187c23 */ /* 0x000fe20008000018 */
[----:B------:R-:W-:Y:S01]  /*0e20*/  IADD3 R19, PT, PT, R2, R27, RZ ;  /* 0x0000001b02137210 */ /* 0x000fe20007ffe0ff */
[----:B------:R-:W3:Y:S02]  /*0e30*/  LDG.E.U8 R7, desc[UR4][R12.64+0x1] ;  /* 0x000001040c077981 */ /* 0x000ee4000c1e1100 */
[----:B------:R-:W-:Y:S02]  /*0e40*/  FFMA R29, R18, UR14, R29 ;  /* 0x0000000e121d7c23 */ /* 0x000fe4000800001d */
[----:B------:R-:W-:Y:S01]  /*0e50*/  IMAD.WIDE R18, R19, 0x3, R14 ;  /* 0x0000000313127825 */ /* 0x000fe200078e020e */
[----:B------:R1:W4:Y:S01]  /*0e60*/  LDG.E.U8 R8, desc[UR4][R12.64+0x2] ;  /* 0x000002040c087981 */ /* 0x000322000c1e1100 */
[----:B------:R-:W-:-:S03]  /*0e70*/  I2FP.F32.U32 R11, R11 ;  /* 0x0000000b000b7245 */ /* 0x000fc60000201000 */
[----:B------:R-:W5:Y:S01]  /*0e80*/  LDG.E.U8 R9, desc[UR4][R18.64] ;  /* 0x0000000412097981 */ /* 0x000f62000c1e1100 */
[----:B------:R-:W-:-:S05]  /*0e90*/  I2FP.F32.U32 R10, R10 ;  /* 0x0000000a000a7245 */ /* 0x000fca0000201000 */
[----:B------:R-:W-:Y:S02]  /*0ea0*/  FFMA R29, R10, UR15, R29 ;  /* 0x0000000f0a1d7c23 */ /* 0x000fe4000800001d */
[----:B------:R-:W5:Y:S01]  /*0eb0*/  LDG.E.U8 R10, desc[UR4][R18.64+0x1] ;  /* 0x00000104120a7981 */ /* 0x000f62000c1e1100 */
[----:B------:R-:W-:-:S03]  /*0ec0*/  FFMA R20, R11, UR15, R20 ;  /* 0x0000000f0b147c23 */ /* 0x000fc60008000014 */
[----:B------:R0:W5:Y:S01]  /*0ed0*/  LDG.E.U8 R11, desc[UR4][R18.64+0x2] ;  /* 0x00000204120b7981 */ /* 0x000162000c1e1100 */
[----:B------:R-:W-:Y:S02]  /*0ee0*/  I2FP.F32.U32 R17, R17 ;  /* 0x0000001100117245 */ /* 0x000fe40000201000 */
[----:B-1----:R-:W-:Y:S02]  /*0ef0*/  IADD3 R13, PT, PT, R5, R27, RZ ;  /* 0x0000001b050d7210 */ /* 0x002fe40007ffe0ff */
[----:B------:R-:W-:Y:S01]  /*0f00*/  VIADDMNMX.U32 R21, R0, 0x2, R21, PT ;  /* 0x0000000200157846 */ /* 0x000fe20003800015 */
[----:B------:R-:W-:Y:S01]  /*0f10*/  FFMA R24, R17, UR15, R24 ;  /* 0x0000000f11187c23 */ /* 0x000fe20008000018 */
[----:B------:R-:W1:Y:S03]  /*0f20*/  LDCU.128 UR12, c[0x3][0x50] ;  /* 0x00c00a00ff0c77ac */ /* 0x000e660008000c00 */
[----:B------:R-:W-:Y:S01]  /*0f30*/  IMAD R21, R21, R4, RZ ;  /* 0x0000000415157224 */ /* 0x000fe200078e02ff */
[----:B------:R-:W-:Y:S01]  /*0f40*/  I2FP.F32.U32 R27, R16 ;  /* 0x00000010001b7245 */ /* 0x000fe20000201000 */
[----:B------:R-:W-:-:S04]  /*0f50*/  IMAD.WIDE R16, R13, 0x3, R14 ;  /* 0x000000030d107825 */ /* 0x000fc800078e020e */
[----:B0-----:R-:W-:Y:S01]  /*0f60*/  FFMA R27, R27, UR8, R20 ;  /* 0x000000081b1b7c23 */ /* 0x001fe20008000014 */
[----:B------:R-:W5:Y:S04]  /*0f70*/  LDG.E.U8 R12, desc[UR4][R16.64] ;  /* 0x00000004100c7981 */ /* 0x000f68000c1e1100 */
[----:B------:R-:W5:Y:S04]  /*0f80*/  LDG.E.U8 R13, desc[UR4][R16.64+0x1] ;  /* 0x00000104100d7981 */ /* 0x000f68000c1e1100 */
[----:B------:R0:W5:Y:S01]  /*0f90*/  LDG.E.U8 R20, desc[UR4][R16.64+0x2] ;  /* 0x0000020410147981 */ /* 0x000162000c1e1100 */
[----:B------:R-:W-:-:S02]  /*0fa0*/  I2FP.F32.U32 R18, R25 ;  /* 0x0000001900127245 */ /* 0x000fc40000201000 */
[-C--:B------:R-:W-:Y:S02]  /*0fb0*/  IADD3 R19, PT, PT, R22, R21.reuse, RZ ;  /* 0x0000001516137210 */ /* 0x080fe40007ffe0ff */
[----:B0-----:R-:W-:-:S04]  /*0fc0*/  IADD3 R17, P0, PT, R28, R21, RZ ;  /* 0x000000151c117210 */ /* 0x001fc80007f1e0ff */
[----:B------:R-:W-:Y:S01]  /*0fd0*/  LEA.HI.X.SX32 R16, R21, RZ, 0x1, P0 ;  /* 0x000000ff15107211 */ /* 0x000fe200000f0eff */
[----:B------:R-:W-:Y:S01]  /*0fe0*/  FFMA R22, R18, UR8, R29 ;  /* 0x0000000812167c23 */ /* 0x000fe2000800001d */
[----:B------:R-:W-:Y:S01]  /*0ff0*/  IMAD.WIDE R18, R19, 0x3, R14 ;  /* 0x0000000313127825 */ /* 0x000fe200078e020e */
[----:B------:R-:W-:Y:S02]  /*1000*/  I2FP.F32.U32 R23, R23 ;  /* 0x0000001700177245 */ /* 0x000fe40000201000 */
[-C--:B------:R-:W-:Y:S02]  /*1010*/  IADD3 R6, PT, PT, R6, R21.reuse, RZ ;  /* 0x0000001506067210 */ /* 0x080fe40007ffe0ff */
[----:B------:R-:W5:Y:S01]  /*1020*/  LDG.E.U8 R25, desc[UR4][R18.64+0x1] ;  /* 0x0000010412197981 */ /* 0x000f62000c1e1100 */
[----:B------:R-:W-:Y:S01]  /*1030*/  FFMA R23, R23, UR8, R24 ;  /* 0x0000000817177c23 */ /* 0x000fe20008000018 */
[-C--:B------:R-:W-:Y:S02]  /*1040*/  IADD3 R2, PT, PT, R2, R21.reuse, RZ ;  /* 0x0000001502027210 */ /* 0x080fe40007ffe0ff */
[----:B------:R-:W5:Y:S01]  /*1050*/  LDG.E.U8 R24, desc[UR4][R18.64] ;  /* 0x0000000412187981 */ /* 0x000f62000c1e1100 */
[----:B------:R-:W-:-:S03]  /*1060*/  IADD3 R5, PT, PT, R5, R21, RZ ;  /* 0x0000001505057210 */ /* 0x000fc60007ffe0ff */
[----:B------:R-:W5:Y:S01]  /*1070*/  LDG.E.U8 R29, desc[UR4][R18.64+0x2] ;  /* 0x00000204121d7981 */ /* 0x000f62000c1e1100 */
[----:B--2---:R-:W-:-:S05]  /*1080*/  I2FP.F32.U32 R26, R26 ;  /* 0x0000001a001a7245 */ /* 0x004fca0000201000 */
[----:B------:R-:W-:Y:S01]  /*1090*/  FFMA R27, R26, UR9, R27 ;  /* 0x000000091a1b7c23 */ /* 0x000fe2000800001b */
[----:B------:R-:W-:Y:S02]  /*10a0*/  IMAD R26, R16, 0x3, RZ ;  /* 0x00000003101a7824 */ /* 0x000fe400078e02ff */
[----:B------:R-:W-:Y:S01]  /*10b0*/  IMAD.WIDE.U32 R16, R17, 0x3, R14 ;  /* 0x0000000311107825 */ /* 0x000fe200078e000e */
[----:B---3--:R-:W-:-:S03]  /*10c0*/  I2FP.F32.U32 R7, R7 ;  /* 0x0000000700077245 */ /* 0x008fc60000201000 */
[----:B------:R-:W-:Y:S01]  /*10d0*/  IMAD.IADD R17, R17, 0x1, R26 ;  /* 0x0000000111117824 */ /* 0x000fe200078e021a */
[----:B----4-:R-:W-:Y:S01]  /*10e0*/  I2FP.F32.U32 R8, R8 ;  /* 0x0000000800087245 */ /* 0x010fe20000201000 */
[----:B------:R-:W-:Y:S01]  /*10f0*/  FFMA R22, R7, UR9, R22 ;  /* 0x0000000907167c23 */ /* 0x000fe20008000016 */
[----:B-----5:R-:W-:Y:S01]  /*1100*/  I2FP.F32.U32 R28, R9 ;  /* 0x00000009001c7245 */ /* 0x020fe20000201000 */
[----:B------:R-:W-:Y:S01]  /*1110*/  IMAD.WIDE R6, R6, 0x3, R14 ;  /* 0x0000000306067825 */ /* 0x000fe200078e020e */
[----:B------:R-:W2:Y:S03]  /*1120*/  LDG.E.U8 R18, desc[UR4][R16.64+-0x2] ;  /* 0xfffffe0410127981 */ /* 0x000ea6000c1e1100 */
[----:B------:R-:W-:Y:S01]  /*1130*/  FFMA R23, R8, UR9, R23 ;  /* 0x0000000908177c23 */ /* 0x000fe20008000017 */
[----:B------:R-:W-:Y:S01]  /*1140*/  I2FP.F32.U32 R10, R10 ;  /* 0x0000000a000a7245 */ /* 0x000fe20000201000 */
[----:B------:R-:W3:Y:S01]  /*1150*/  LDG.E.U8 R19, desc[UR4][R16.64+-0x3] ;  /* 0xfffffd0410137981 */ /* 0x000ee2000c1e1100 */
[----:B------:R-:W-:-:S04]  /*1160*/  IMAD.WIDE R8, R2, 0x3, R14 ;  /* 0x0000000302087825 */ /* 0x000fc800078e020e */
[----:B------:R-:W-:Y:S01]  /*1170*/  FFMA R28, R28, UR10, R27 ;  /* 0x0000000a1c1c7c23 */ /* 0x000fe2000800001b */
[----:B------:R0:W4:Y:S01]  /*1180*/  LDG.E.U8 R21, desc[UR4][R16.64+-0x1] ;  /* 0xffffff0410157981 */ /* 0x000122000c1e1100 */
[----:B------:R-:W-:Y:S01]  /*1190*/  FFMA R22, R10, UR10, R22 ;  /* 0x0000000a0a167c23 */ /* 0x000fe20008000016 */
[----:B------:R-:W-:Y:S01]  /*11a0*/  IMAD.WIDE R14, R5, 0x3, R14 ;  /* 0x00000003050e7825 */ /* 0x000fe200078e020e */
[----:B------:R-:W-:Y:S01]  /*11b0*/  I2FP.F32.U32 R10, R11 ;  /* 0x0000000b000a7245 */ /* 0x000fe20000201000 */
[----:B------:R-:W5:Y:S04]  /*11c0*/  LDG.E.U8 R27, desc[UR4][R6.64] ;  /* 0x00000004061b7981 */ /* 0x000f68000c1e1100 */
[----:B------:R-:W5:Y:S01]  /*11d0*/  LDG.E.U8 R26, desc[UR4][R6.64+0x1] ;  /* 0x00000104061a7981 */ /* 0x000f62000c1e1100 */
[----:B------:R-:W-:-:S03]  /*11e0*/  FFMA R23, R10, UR10, R23 ;  /* 0x0000000a0a177c23 */ /* 0x000fc60008000017 */
[----:B------:R-:W5:Y:S04]  /*11f0*/  LDG.E.U8 R2, desc[UR4][R8.64] ;  /* 0x0000000408027981 */ /* 0x000f68000c1e1100 */
[----:B------:R-:W5:Y:S04]  /*1200*/  LDG.E.U8 R5, desc[UR4][R14.64] ;  /* 0x000000040e057981 */ /* 0x000f68000c1e1100 */
[----:B------:R-:W5:Y:S04]  /*1210*/  LDG.E.U8 R6, desc[UR4][R6.64+0x2] ;  /* 0x0000020406067981 */ /* 0x000f68000c1e1100 */
[----:B------:R-:W5:Y:S04]  /*1220*/  LDG.E.U8 R10, desc[UR4][R8.64+0x1] ;  /* 0x00000104080a7981 */ /* 0x000f68000c1e1100 */
[----:B------:R1:W5:Y:S04]  /*1230*/  LDG.E.U8 R11, desc[UR4][R8.64+0x2] ;  /* 0x00000204080b7981 */ /* 0x000368000c1e1100 */
[----:B------:R-:W5:Y:S04]  /*1240*/  LDG.E.U8 R7, desc[UR4][R14.64+0x1] ;  /* 0x000001040e077981 */ /* 0x000f68000c1e1100 */
[----:B------:R5:W5:Y:S01]  /*1250*/  LDG.E.U8 R16, desc[UR4][R14.64+0x2] ;  /* 0x000002040e107981 */ /* 0x000b62000c1e1100 */
[----:B------:R-:W-:-:S02]  /*1260*/  I2FP.F32.U32 R13, R13 ;  /* 0x0000000d000d7245 */ /* 0x000fc40000201000 */
[----:B0-----:R-:W-:Y:S02]  /*1270*/  I2FP.F32.U32 R17, R12 ;  /* 0x0000000c00117245 */ /* 0x001fe40000201000 */
[----:B------:R-:W-:Y:S01]  /*1280*/  I2FP.F32.U32 R20, R20 ;  /* 0x0000001400147245 */ /* 0x000fe20000201000 */
[----:B------:R-:W-:Y:S02]  /*1290*/  FFMA R13, R13, UR11, R22 ;  /* 0x0000000b0d0d7c23 */ /* 0x000fe40008000016 */
[----:B------:R-:W-:Y:S02]  /*12a0*/  FFMA R17, R17, UR11, R28 ;  /* 0x0000000b11117c23 */ /* 0x000fe4000800001c */
[----:B------:R-:W-:Y:S01]  /*12b0*/  FFMA R20, R20, UR11, R23 ;  /* 0x0000000b14147c23 */ /* 0x000fe20008000017 */
[----:B-1----:R-:W-:Y:S02]  /*12c0*/  I2FP.F32.U32 R8, R25 ;  /* 0x0000001900087245 */ /* 0x002fe40000201000 */
[----:B------:R-:W-:-:S03]  /*12d0*/  I2FP.F32.U32 R24, R24 ;  /* 0x0000001800187245 */ /* 0x000fc60000201000 */
[----:B------:R-:W-:Y:S01]  /*12e0*/  FFMA R8, R8, UR12, R13 ;  /* 0x0000000c08087c23 */ /* 0x000fe2000800000d */
[----:B------:R-:W-:Y:S01]  /*12f0*/  I2FP.F32.U32 R29, R29 ;  /* 0x0000001d001d7245 */ /* 0x000fe20000201000 */
[----:B------:R-:W-:-:S04]  /*1300*/  FFMA R17, R24, UR12, R17 ;  /* 0x0000000c18117c23 */ /* 0x000fc80008000011 */
[----:B------:R-:W-:Y:S01]  /*1310*/  FFMA R20, R29, UR12, R20 ;  /* 0x0000000c1d147c23 */ /* 0x000fe20008000014 */
[----:B------:R-:W-:Y:S01]  /*1320*/  IMAD R3, R0, R4, R3 ;  /* 0x0000000400037224 */ /* 0x000fe200078e0203 */
[----:B--2---:R-:W-:Y:S02]  /*1330*/  I2FP.F32.U32 R9, R18 ;  /* 0x0000001200097245 */ /* 0x004fe40000201000 */
[----:B---3--:R-:W-:-:S03]  /*1340*/  I2FP.F32.U32 R12, R19 ;  /* 0x00000013000c7245 */ /* 0x008fc60000201000 */
[----:B------:R-:W-:Y:S01]  /*1350*/  FFMA R8, R9, UR13, R8 ;  /* 0x0000000d09087c23 */ /* 0x000fe20008000008 */
[----:B----4-:R-:W-:Y:S01]  /*1360*/  I2FP.F32.U32 R21, R21 ;  /* 0x0000001500157245 */ /* 0x010fe20000201000 */
[----:B------:R-:W-:Y:S01]  /*1370*/  FFMA R12, R12, UR13, R17 ;  /* 0x0000000d0c0c7c23 */ /* 0x000fe20008000011 */
[----:B-----5:R-:W-:-:S03]  /*1380*/  I2FP.F32.U32 R27, R27 ;  /* 0x0000001b001b7245 */ /* 0x020fc60000201000 */
[----:B------:R-:W-:Y:S01]  /*1390*/  FFMA R20, R21, UR13, R20 ;  /* 0x0000000d15147c23 */ /* 0x000fe20008000014 */
[----:B------:R-:W-:Y:S01]  /*13a0*/  I2FP.F32.U32 R9, R26 ;  /* 0x0000001a00097245 */ /* 0x000fe20000201000 */
[----:B------:R-:W-:Y:S01]  /*13b0*/  FFMA R12, R27, UR14, R12 ;  /* 0x0000000e1b0c7c23 */ /* 0x000fe2000800000c */
[----:B------:R-:W-:-:S03]  /*13c0*/  I2FP.F32.U32 R15, R2 ;  /* 0x00000002000f7245 */ /* 0x000fc60000201000 */
[----:B------:R-:W-:Y:S01]  /*13d0*/  FFMA R8, R9, UR14, R8 ;  /* 0x0000000e09087c23 */ /* 0x000fe20008000008 */
[----:B------:R-:W-:Y:S02]  /*13e0*/  I2FP.F32.U32 R17, R5 ;  /* 0x0000000500117245 */ /* 0x000fe40000201000 */
[----:B------:R-:W-:Y:S02]  /*13f0*/  I2FP.F32.U32 R13, R6 ;  /* 0x00000006000d7245 */ /* 0x000fe40000201000 */
[----:B------:R-:W-:-:S03]  /*1400*/  I2FP.F32.U32 R5, R10 ;  /* 0x0000000a00057245 */ /* 0x000fc60000201000 */
[----:B------:R-:W-:Y:S01]  /*1410*/  FFMA R13, R13, UR14, R20 ;  /* 0x0000000e0d0d7c23 */ /* 0x000fe20008000014 */
[----:B------:R-:W-:Y:S01]  /*1420*/  I2FP.F32.U32 R2, R11 ;  /* 0x0000000b00027245 */ /* 0x000fe20000201000 */
[----:B------:R-:W-:Y:S01]  /*1430*/  FFMA R12, R15, UR15, R12 ;  /* 0x0000000f0f0c7c23 */ /* 0x000fe2000800000c */
[----:B------:R-:W-:Y:S01]  /*1440*/  FFMA R5, R5, UR15, R8 ;  /* 0x0000000f05057c23 */ /* 0x000fe20008000008 */
[----:B------:R-:W-:Y:S02]  /*1450*/  I2FP.F32.U32 R6, R7 ;  /* 0x0000000700067245 */ /* 0x000fe40000201000 */
[----:B------:R-:W-:Y:S01]  /*1460*/  FFMA R2, R2, UR15, R13 ;  /* 0x0000000f02027c23 */ /* 0x000fe2000800000d */
[----:B------:R-:W-:Y:S01]  /*1470*/  I2FP.F32.U32 R7, R16 ;  /* 0x0000001000077245 */ /* 0x000fe20000201000 */
[----:B------:R-:W-:Y:S01]  /*1480*/  FFMA R12, R17, UR6, R12 ;  /* 0x00000006110c7c23 */ /* 0x000fe2000800000c */
[----:B------:R-:W-:-:S03]  /*1490*/  FFMA R5, R6, UR6, R5 ;  /* 0x0000000606057c23 */ /* 0x000fc60008000005 */
[----:B------:R-:W-:Y:S01]  /*14a0*/  FFMA R2, R7, UR6, R2 ;  /* 0x0000000607027c23 */ /* 0x000fe20008000002 */
[----:B------:R-:W-:Y:S01]  /*14b0*/  FADD R12, R12, 0.5 ;  /* 0x3f0000000c0c7421 */ /* 0x000fe20000000000 */
[----:B------:R-:W-:Y:S01]  /*14c0*/  FADD R8, R5, 0.5 ;  /* 0x3f00000005087421 */ /* 0x000fe20000000000 */
[----:B------:R-:W0:Y:S01]  /*14d0*/  LDC.64 R6, c[0x0][0x388] ;  /* 0x0000e200ff067b82 */ /* 0x000e220000000a00 */
[----:B------:R-:W-:-:S03]  /*14e0*/  FADD R9, R2, 0.5 ;  /* 0x3f00000002097421 */ /* 0x000fc60000000000 */
[----:B------:R-:W1:Y:S08]  /*14f0*/  F2I.TRUNC.NTZ R12, R12 ;  /* 0x0000000c000c7305 */ /* 0x000e70000020f100 */
[----:B------:R-:W2:Y:S08]  /*1500*/  F2I.TRUNC.NTZ R8, R8 ;  /* 0x0000000800087305 */ /* 0x000eb0000020f100 */
[----:B------:R-:W3:Y:S01]  /*1510*/  F2I.TRUNC.NTZ R9, R9 ;  /* 0x0000000900097305 */ /* 0x000ee2000020f100 */
[----:B-1----:R-:W-:Y:S01]  /*1520*/  VIMNMX R0, PT, PT, RZ, R12, !PT ;  /* 0x0000000cff007248 */ /* 0x002fe20007fe0100 */
[----:B0-----:R-:W-:Y:S01]  /*1530*/  IMAD.WIDE R2, R3, 0x3, R6 ;  /* 0x0000000303027825 */ /* 0x001fe200078e0206 */
[----:B--2---:R-:W-:-:S02]  /*1540*/  VIMNMX R4, PT, PT, RZ, R8, !PT ;  /* 0x00000008ff047248 */ /* 0x004fc40007fe0100 */
[----:B------:R-:W-:Y:S02]  /*1550*/  VIMNMX R5, PT, PT, R0, 0xff, PT ;  /* 0x000000ff00057848 */ /* 0x000fe40003fe0100 */
[----:B------:R-:W-:Y:S02]  /*1560*/  VIMNMX R7, PT, PT, R4, 0xff, PT ;  /* 0x000000ff04077848 */ /* 0x000fe40003fe0100 */
[----:B---3--:R-:W-:-:S04]  /*1570*/  VIMNMX R10, PT, PT, RZ, R9, !PT ;  /* 0x00000009ff0a7248 */ /* 0x008fc80007fe0100 */
[----:B------:R-:W-:Y:S01]  /*1580*/  VIMNMX R11, PT, PT, R10, 0xff, PT ;  /* 0x000000ff0a0b7848 */ /* 0x000fe20003fe0100 */
[----:B------:R-:W-:Y:S04]  /*1590*/  STG.E.U8 desc[UR4][R2.64], R5 ;  /* 0x0000000502007986 */ /* 0x000fe8000c101104 */
[----:B------:R-:W-:Y:S04]  /*15a0*/  STG.E.U8 desc[UR4][R2.64+0x1], R7 ;  /* 0x0000010702007986 */ /* 0x000fe8000c101104 */
[----:B------:R-:W-:Y:S01]  /*15b0*/  STG.E.U8 desc[UR4][R2.64+0x2], R11 ;  /* 0x0000020b02007986 */ /* 0x000fe2000c101104 */
[----:B------:R-:W-:Y:S05]  /*15c0*/  EXIT ;  /* 0x000000000000794d */ /* 0x000fea0003800000 */
.L_x_0:
[----:B------:R-:W-:-:S00]  /*15d0*/  BRA `(.L_x_0) ;  /* 0xfffffffc00fc7947 */ /* 0x000fc0000383ffff */
[----:B------:R-:W-:-:S00]  /*15e0*/  NOP ;  /* 0x0000000000007918 */ /* 0x000fc00000000000 */
        /* <DEDUP_REMOVED lines=9> */
.L_x_1:


//--------------------- .nv.shared.reserved.0     --------------------------
	.section	.nv.shared.reserved.0,"aw",@nobits
	.weak		__nv_reservedSMEM_offset_0_alias
	.size		__nv_reservedSMEM_offset_0_alias, 0, 64
	.other		__nv_reservedSMEM_offset_0_alias,@"STO_CUDA_RESERVED_SHARED STV_DEFAULT"
__nv_reservedSMEM_offset_0_alias:
	.zero		0
	.zero		64


//--------------------- .nv.constant0._Z18gaussian5x5_globalPK3RGBPS_ii --------------------------
	.section	.nv.constant0._Z18gaussian5x5_globalPK3RGBPS_ii,"a",@progbits
	.sectionflags	@""
	.align	4
.nv.constant0._Z18gaussian5x5_globalPK3RGBPS_ii:
	.zero		920


//--------------------- SYMBOLS --------------------------

	.type		.nv.reservedSmem.offset0,@object
	.size		.nv.reservedSmem.offset0,0x4
